	.target	sm_100a

	.elftype	@"ET_EXEC"


//--------------------- .note.nv.tkinfo           --------------------------
	.section	.note.nv.tkinfo,"",@"SHT_NOTE"
	.sectionflags	@"SHF_NOTE_NV_TKINFO"
	.tkinfo
        /*0018*/ 	.word	0x00000002
        /*0030*/ 	.string	""
        /*0030*/ 	.string	"ptxas"
        /*0030*/ 	.string	"Cuda compilation tools, release 13.0, V13.0.88"
        /*0030*/ 	.string	"Build cuda_13.0.r13.0/compiler.36424714_0"
        /*0030*/ 	.string	"-arch sm_100a -m 64 "



//--------------------- .note.nv.cuinfo           --------------------------
	.section	.note.nv.cuinfo,"",@"SHT_NOTE"
	.sectionflags	@"SHF_NOTE_NV_CUINFO"
        /*0018*/ 	.short	0x0002
        /*001a*/ 	.short	0x0064
        /*001c*/ 	.short	0x0082
	.zero		2


//--------------------- .nv.info                  --------------------------
	.section	.nv.info,"",@"SHT_CUDA_INFO"
	.align	4


	//----- nvinfo : EIATTR_REGCOUNT
	.align		4
        /*0000*/ 	.byte	0x04, 0x2f
        /*0002*/ 	.short	(.L_19 - .L_18)
	.align		4
.L_18:
        /*0004*/ 	.word	index@(_ZN7cutlass13device_kernelINS_4gemm6kernel13GemmUniversalIN4cute5tupleIJiiiiEEENS1_10collective13CollectiveMmaINS1_35MainloopSm100TmaUmmaWarpSpecializedILi3ELi2ELi4ENS5_IJNS4_1CILi1EEENSA_ILi2EEESB_EEEEENS5_IJNSA_ILi64EEESF_NSA_ILi32EEEEEEaNS5_IJlSB_lEEEaSI_NS4_8TiledMMAINS4_8MMA_AtomIJNS4_15SM100_MMA_S8_SSIaaiLi64ELi64ELNS4_4UMMA5MajorE0ELSN_0ELNSM_8SaturateE0EEEEEENS4_6LayoutINS5_IJSB_SB_SB_EEENS5_IJNSA_ILi0EEEST_ST_EEEEENS5_IJNS4_10UnderscoreESW_SW_EEEEENS4_23SM90_TMA_LOAD_MULTICASTENS4_14ComposedLayoutINS4_7SwizzleILi1ELi4ELi3EEENS4_18smem_ptr_flag_bitsILi8EEENSR_INS5_IJNSA_ILi8EEESG_EEENS5_IJSG_SB_EEEEEEEvNS4_8identityENS4_13SM90_TMA_LOADES19_vS1A_EENS_8epilogue10collective18CollectiveEpilogueINS1D_23Sm100TmaWarpSpecializedILi1ELi1ELi32ELb0ELb0EEEJSH_NS5_IJNSR_ISF_SB_EES1I_EEEaSI_aSI_NS1D_6fusion15FusionCallbacksIS1H_NS1K_17LinearCombinationIaiaiLNS_15FloatRoundStyleE2EEESH_S1J_JEEENS4_5SM1004TMEM4LOAD26SM100_TMEM_LOAD_16dp32b32xES1B_NS10_INS11_ILi2ELi4ELi3EEES14_NSR_INS5_IJS15_SF_EEENS5_IJSF_SB_EEEEEEENS4_39AutoVectorizingCopyWithAssumedAlignmentILi128EEENS4_14SM90_TMA_STOREES1Y_S20_S20_EEEvvEEEEvNT_6ParamsE)
        /*0008*/ 	.word	0x00000059


	//----- nvinfo : EIATTR_FRAME_SIZE
	.align		4
.L_19:
        /*000c*/ 	.byte	0x04, 0x11
        /*000e*/ 	.short	(.L_21 - .L_20)
	.align		4
.L_20:
        /*0010*/ 	.word	index@($__internal_2_$__cuda_sm10x_tcgen05_guardrail_trap_unallocated_columns_being_dealloced)
        /*0014*/ 	.word	0x00000000


	//----- nvinfo : EIATTR_FRAME_SIZE
	.align		4
.L_21:
        /*0018*/ 	.byte	0x04, 0x11
        /*001a*/ 	.short	(.L_23 - .L_22)
	.align		4
.L_22:
        /*001c*/ 	.word	index@($__internal_1_$__cuda_sm10x_tcgen05_guardrail_trap_phase_invalid_during_alloc)
        /*0020*/ 	.word	0x00000000


	//----- nvinfo : EIATTR_FRAME_SIZE
	.align		4
.L_23:
        /*0024*/ 	.byte	0x04, 0x11
        /*0026*/ 	.short	(.L_25 - .L_24)
	.align		4
.L_24:
        /*0028*/ 	.word	index@($__internal_0_$__cuda_sm10x_tcgen05_guardrail_trap_col_being_dealloced_not_returned_by_alloc)
        /*002c*/ 	.word	0x00000000


	//----- nvinfo : EIATTR_FRAME_SIZE
	.align		4
.L_25:
        /*0030*/ 	.byte	0x04, 0x11
        /*0032*/ 	.short	(.L_27 - .L_26)
	.align		4
.L_26:
        /*0034*/ 	.word	index@(_ZN7cutlass13device_kernelINS_4gemm6kernel13GemmUniversalIN4cute5tupleIJiiiiEEENS1_10collective13CollectiveMmaINS1_35MainloopSm100TmaUmmaWarpSpecializedILi3ELi2ELi4ENS5_IJNS4_1CILi1EEENSA_ILi2EEESB_EEEEENS5_IJNSA_ILi64EEESF_NSA_ILi32EEEEEEaNS5_IJlSB_lEEEaSI_NS4_8TiledMMAINS4_8MMA_AtomIJNS4_15SM100_MMA_S8_SSIaaiLi64ELi64ELNS4_4UMMA5MajorE0ELSN_0ELNSM_8SaturateE0EEEEEENS4_6LayoutINS5_IJSB_SB_SB_EEENS5_IJNSA_ILi0EEEST_ST_EEEEENS5_IJNS4_10UnderscoreESW_SW_EEEEENS4_23SM90_TMA_LOAD_MULTICASTENS4_14ComposedLayoutINS4_7SwizzleILi1ELi4ELi3EEENS4_18smem_ptr_flag_bitsILi8EEENSR_INS5_IJNSA_ILi8EEESG_EEENS5_IJSG_SB_EEEEEEEvNS4_8identityENS4_13SM90_TMA_LOADES19_vS1A_EENS_8epilogue10collective18CollectiveEpilogueINS1D_23Sm100TmaWarpSpecializedILi1ELi1ELi32ELb0ELb0EEEJSH_NS5_IJNSR_ISF_SB_EES1I_EEEaSI_aSI_NS1D_6fusion15FusionCallbacksIS1H_NS1K_17LinearCombinationIaiaiLNS_15FloatRoundStyleE2EEESH_S1J_JEEENS4_5SM1004TMEM4LOAD26SM100_TMEM_LOAD_16dp32b32xES1B_NS10_INS11_ILi2ELi4ELi3EEES14_NSR_INS5_IJS15_SF_EEENS5_IJSF_SB_EEEEEEENS4_39AutoVectorizingCopyWithAssumedAlignmentILi128EEENS4_14SM90_TMA_STOREES1Y_S20_S20_EEEvvEEEEvNT_6ParamsE)
        /*0038*/ 	.word	0x00000000


	//----- nvinfo : EIATTR_MIN_STACK_SIZE
	.align		4
.L_27:
        /*003c*/ 	.byte	0x04, 0x12
        /*003e*/ 	.short	(.L_29 - .L_28)
	.align		4
.L_28:
        /*0040*/ 	.word	index@(_ZN7cutlass13device_kernelINS_4gemm6kernel13GemmUniversalIN4cute5tupleIJiiiiEEENS1_10collective13CollectiveMmaINS1_35MainloopSm100TmaUmmaWarpSpecializedILi3ELi2ELi4ENS5_IJNS4_1CILi1EEENSA_ILi2EEESB_EEEEENS5_IJNSA_ILi64EEESF_NSA_ILi32EEEEEEaNS5_IJlSB_lEEEaSI_NS4_8TiledMMAINS4_8MMA_AtomIJNS4_15SM100_MMA_S8_SSIaaiLi64ELi64ELNS4_4UMMA5MajorE0ELSN_0ELNSM_8SaturateE0EEEEEENS4_6LayoutINS5_IJSB_SB_SB_EEENS5_IJNSA_ILi0EEEST_ST_EEEEENS5_IJNS4_10UnderscoreESW_SW_EEEEENS4_23SM90_TMA_LOAD_MULTICASTENS4_14ComposedLayoutINS4_7SwizzleILi1ELi4ELi3EEENS4_18smem_ptr_flag_bitsILi8EEENSR_INS5_IJNSA_ILi8EEESG_EEENS5_IJSG_SB_EEEEEEEvNS4_8identityENS4_13SM90_TMA_LOADES19_vS1A_EENS_8epilogue10collective18CollectiveEpilogueINS1D_23Sm100TmaWarpSpecializedILi1ELi1ELi32ELb0ELb0EEEJSH_NS5_IJNSR_ISF_SB_EES1I_EEEaSI_aSI_NS1D_6fusion15FusionCallbacksIS1H_NS1K_17LinearCombinationIaiaiLNS_15FloatRoundStyleE2EEESH_S1J_JEEENS4_5SM1004TMEM4LOAD26SM100_TMEM_LOAD_16dp32b32xES1B_NS10_INS11_ILi2ELi4ELi3EEES14_NSR_INS5_IJS15_SF_EEENS5_IJSF_SB_EEEEEEENS4_39AutoVectorizingCopyWithAssumedAlignmentILi128EEENS4_14SM90_TMA_STOREES1Y_S20_S20_EEEvvEEEEvNT_6ParamsE)
        /*0044*/ 	.word	0x00000000
.L_29:


//--------------------- .nv.compat                --------------------------
	.section	.nv.compat,"",@"SHT_CUDA_COMPAT_INFO"
	.align	4
        /*0000*/ 	.byte	0x02, 0x09, 0x01, 0x00, 0x02, 0x02, 0x03, 0x00, 0x02, 0x05, 0x06, 0x00, 0x03, 0x07, 0x01, 0x01
        /*0010*/ 	.byte	0x02, 0x03, 0x01, 0x00, 0x02, 0x06, 0x01, 0x00, 0x04, 0x0b, 0x08, 0x00, 0x01, 0x00, 0x00, 0x00
        /*0020*/ 	.byte	0x00, 0x00, 0x00, 0x00


//--------------------- .nv.info._ZN7cutlass13device_kernelINS_4gemm6kernel13GemmUniversalIN4cute5tupleIJiiiiEEENS1_10collective13CollectiveMmaINS1_35MainloopSm100TmaUmmaWarpSpecializedILi3ELi2ELi4ENS5_IJNS4_1CILi1EEENSA_ILi2EEESB_EEEEENS5_IJNSA_ILi64EEESF_NSA_ILi32EEEEEEaNS5_IJlSB_lEEEaSI_NS4_8TiledMMAINS4_8MMA_AtomIJNS4_15SM100_MMA_S8_SSIaaiLi64ELi64ELNS4_4UMMA5MajorE0ELSN_0ELNSM_8SaturateE0EEEEEENS4_6LayoutINS5_IJSB_SB_SB_EEENS5_IJNSA_ILi0EEEST_ST_EEEEENS5_IJNS4_10UnderscoreESW_SW_EEEEENS4_23SM90_TMA_LOAD_MULTICASTENS4_14ComposedLayoutINS4_7SwizzleILi1ELi4ELi3EEENS4_18smem_ptr_flag_bitsILi8EEENSR_INS5_IJNSA_ILi8EEESG_EEENS5_IJSG_SB_EEEEEEEvNS4_8identityENS4_13SM90_TMA_LOADES19_vS1A_EENS_8epilogue10collective18CollectiveEpilogueINS1D_23Sm100TmaWarpSpecializedILi1ELi1ELi32ELb0ELb0EEEJSH_NS5_IJNSR_ISF_SB_EES1I_EEEaSI_aSI_NS1D_6fusion15FusionCallbacksIS1H_NS1K_17LinearCombinationIaiaiLNS_15FloatRoundStyleE2EEESH_S1J_JEEENS4_5SM1004TMEM4LOAD26SM100_TMEM_LOAD_16dp32b32xES1B_NS10_INS11_ILi2ELi4ELi3EEES14_NSR_INS5_IJS15_SF_EEENS5_IJSF_SB_EEEEEEENS4_39AutoVectorizingCopyWithAssumedAlignmentILi128EEENS4_14SM90_TMA_STOREES1Y_S20_S20_EEEvvEEEEvNT_6ParamsE --------------------------
	.section	.nv.info._ZN7cutlass13device_kernelINS_4gemm6kernel13GemmUniversalIN4cute5tupleIJiiiiEEENS1_10collective13CollectiveMmaINS1_35MainloopSm100TmaUmmaWarpSpecializedILi3ELi2ELi4ENS5_IJNS4_1CILi1EEENSA_ILi2EEESB_EEEEENS5_IJNSA_ILi64EEESF_NSA_ILi32EEEEEEaNS5_IJlSB_lEEEaSI_NS4_8TiledMMAINS4_8MMA_AtomIJNS4_15SM100_MMA_S8_SSIaaiLi64ELi64ELNS4_4UMMA5MajorE0ELSN_0ELNSM_8SaturateE0EEEEEENS4_6LayoutINS5_IJSB_SB_SB_EEENS5_IJNSA_ILi0EEEST_ST_EEEEENS5_IJNS4_10UnderscoreESW_SW_EEEEENS4_23SM90_TMA_LOAD_MULTICASTENS4_14ComposedLayoutINS4_7SwizzleILi1ELi4ELi3EEENS4_18smem_ptr_flag_bitsILi8EEENSR_INS5_IJNSA_ILi8EEESG_EEENS5_IJSG_SB_EEEEEEEvNS4_8identityENS4_13SM90_TMA_LOADES19_vS1A_EENS_8epilogue10collective18CollectiveEpilogueINS1D_23Sm100TmaWarpSpecializedILi1ELi1ELi32ELb0ELb0EEEJSH_NS5_IJNSR_ISF_SB_EES1I_EEEaSI_aSI_NS1D_6fusion15FusionCallbacksIS1H_NS1K_17LinearCombinationIaiaiLNS_15FloatRoundStyleE2EEESH_S1J_JEEENS4_5SM1004TMEM4LOAD26SM100_TMEM_LOAD_16dp32b32xES1B_NS10_INS11_ILi2ELi4ELi3EEES14_NSR_INS5_IJS15_SF_EEENS5_IJSF_SB_EEEEEEENS4_39AutoVectorizingCopyWithAssumedAlignmentILi128EEENS4_14SM90_TMA_STOREES1Y_S20_S20_EEEvvEEEEvNT_6ParamsE,"",@"SHT_CUDA_INFO"
	.sectionflags	@""
	.align	4


	//----- nvinfo : EIATTR_CUDA_API_VERSION
	.align		4
        /*0000*/ 	.byte	0x04, 0x37
        /*0002*/ 	.short	(.L_31 - .L_30)
.L_30:
        /*0004*/ 	.word	0x00000082


	//----- nvinfo : EIATTR_KPARAM_INFO
	.align		4
.L_31:
        /*0008*/ 	.byte	0x04, 0x17
        /*000a*/ 	.short	(.L_33 - .L_32)
.L_32:
        /*000c*/ 	.word	0x00000000
        /*0010*/ 	.short	0x0000
        /*0012*/ 	.short	0x0000
        /*0014*/ 	.byte	0x00, 0xf0, 0x01, 0x20


	//----- nvinfo : EIATTR_AT_ENTRY_FRAGMENTS
	.align		4
.L_33:
        /*0018*/ 	.byte	0x04, 0x4f
        /*001a*/ 	.short	(.L_35 - .L_34)


	//   ....[0]....
.L_34:
        /*001c*/ 	.word	0x00000006


	//----- nvinfo : EIATTR_RESERVED_SMEM_USED
	.align		4
.L_35:
        /*0020*/ 	.byte	0x01, 0x41
	.zero		2


	//----- nvinfo : EIATTR_SPARSE_MMA_MASK
	.align		4
        /*0024*/ 	.byte	0x03, 0x50
        /*0026*/ 	.short	0x0000


	//----- nvinfo : EIATTR_TCGEN05_1CTA_USED
	.align		4
        /*0028*/ 	.byte	0x01, 0x51
	.zero		2


	//----- nvinfo : EIATTR_MAXREG_COUNT
	.align		4
        /*002c*/ 	.byte	0x03, 0x1b
        /*002e*/ 	.short	0x00ff


	//----- nvinfo : EIATTR_NUM_BARRIERS
	.align		4
        /*0030*/ 	.byte	0x02, 0x4c
        /*0032*/ 	.byte	0x07
	.zero		1


	//----- nvinfo : EIATTR_EXTERNS
	.align		4
        /*0034*/ 	.byte	0x04, 0x0f
        /*0036*/ 	.short	(.L_37 - .L_36)


	//   ....[0]....
	.align		4
.L_36:
        /*0038*/ 	.word	index@(__assertfail)


	//----- nvinfo : EIATTR_MERCURY_ISA_VERSION
	.align		4
.L_37:
        /*003c*/ 	.byte	0x03, 0x5f
        /*003e*/ 	.short	0x0101


	//----- nvinfo : EIATTR_INT_WARP_WIDE_INSTR_OFFSETS
	.align		4
        /*0040*/ 	.byte	0x04, 0x31
        /*0042*/ 	.short	(.L_39 - .L_38)


	//   ....[0]....
.L_38:
        /*0044*/ 	.word	0x00003a30


	//   ....[1]....
        /*0048*/ 	.word	0x00003a60


	//   ....[2]....
        /*004c*/ 	.word	0x00003a80


	//   ....[3]....
        /*0050*/ 	.word	0x000045b0


	//   ....[4]....
        /*0054*/ 	.word	0x00004660


	//----- nvinfo : EIATTR_COOP_GROUP_MASK_REGIDS
	.align		4
.L_39:
        /*0058*/ 	.byte	0x04, 0x29
        /*005a*/ 	.short	(.L_41 - .L_40)


	//   ....[0]....
.L_40:
        /*005c*/ 	.word	0xffffffff


	//   ....[1]....
        /*0060*/ 	.word	0xffffffff


	//   ....[2]....
        /*0064*/ 	.word	0xffffffff


	//   ....[3]....
        /*0068*/ 	.word	0xffffffff


	//   ....[4]....
        /*006c*/ 	.word	0xffffffff


	//   ....[5]....
        /*0070*/ 	.word	0xffffffff


	//   ....[6]....
        /*0074*/ 	.word	0xffffffff


	//   ....[7]....
        /*0078*/ 	.word	0xffffffff


	//   ....[8]....
        /*007c*/ 	.word	0xffffffff


	//   ....[9]....
        /*0080*/ 	.word	0xffffffff


	//   ....[10]....
        /*0084*/ 	.word	0xffffffff


	//   ....[11]....
        /*0088*/ 	.word	0xffffffff


	//   ....[12]....
        /*008c*/ 	.word	0xffffffff


	//   ....[13]....
        /*0090*/ 	.word	0xffffffff


	//----- nvinfo : EIATTR_COOP_GROUP_INSTR_OFFSETS
	.align		4
.L_41:
        /*0094*/ 	.byte	0x04, 0x28
        /*0096*/ 	.short	(.L_43 - .L_42)


	//   ....[0]....
.L_42:
        /*0098*/ 	.word	0x00000080


	//   ....[1]....
        /*009c*/ 	.word	0x000004e0


	//   ....[2]....
        /*00a0*/ 	.word	0x00000670


	//   ....[3]....
        /*00a4*/ 	.word	0x000007b0


	//   ....[4]....
        /*00a8*/ 	.word	0x000008b0


	//   ....[5]....
        /*00ac*/ 	.word	0x00000a20


	//   ....[6]....
        /*00b0*/ 	.word	0x00000bc0


	//   ....[7]....
        /*00b4*/ 	.word	0x00000d70


	//   ....[8]....
        /*00b8*/ 	.word	0x00001f60


	//   ....[9]....
        /*00bc*/ 	.word	0x00002d70


	//   ....[10]....
        /*00c0*/ 	.word	0x00002f80


	//   ....[11]....
        /*00c4*/ 	.word	0x00002fb0


	//   ....[12]....
        /*00c8*/ 	.word	0x00003910


	//   ....[13]....
        /*00cc*/ 	.word	0x00003b40


	//----- nvinfo : EIATTR_VRC_CTA_INIT_COUNT
	.align		4
.L_43:
        /*00d0*/ 	.byte	0x02, 0x4a
        /*00d2*/ 	.byte	0x80
	.zero		1


	//----- nvinfo : EIATTR_SYSCALL_OFFSETS
	.align		4
        /*00d4*/ 	.byte	0x04, 0x46
        /*00d6*/ 	.short	(.L_45 - .L_44)


	//   ....[0]....
.L_44:
        /*00d8*/ 	.word	0x000051c0


	//   ....[1]....
        /*00dc*/ 	.word	0x00005300


	//   ....[2]....
        /*00e0*/ 	.word	0x00005a80


	//----- nvinfo : EIATTR_MBARRIER_INSTR_OFFSETS
	.align		4
.L_45:
        /*00e4*/ 	.byte	0x04, 0x39
        /*00e6*/ 	.short	(.L_47 - .L_46)


	//   ....[0]....
.L_46:
        /*00e8*/ 	.word	0x00000600
        /*00ec*/ 	.word	0x000000ff
        /*00f0*/ 	.word	0x00000000
        /*00f4*/ 	.short	0x0100
        /*00f6*/ 	.byte	0x04
	.zero		1


	//   ....[1]....
        /*00f8*/ 	.word	0x00000610
        /*00fc*/ 	.word	0x000000ff
        /*0100*/ 	.word	0x00000018
        /*0104*/ 	.short	0x0100
        /*0106*/ 	.byte	0x04
	.zero		1


	//   ....[2]....
        /*0108*/ 	.word	0x00000620
        /*010c*/ 	.word	0x000000ff
        /*0110*/ 	.word	0x00000008
        /*0114*/ 	.short	0x0100
        /*0116*/ 	.byte	0x04
	.zero		1


	//   ....[3]....
        /*0118*/ 	.word	0x00000630
        /*011c*/ 	.word	0x000000ff
        /*0120*/ 	.word	0x00000020
        /*0124*/ 	.short	0x0100
        /*0126*/ 	.byte	0x04
	.zero		1


	//   ....[4]....
        /*0128*/ 	.word	0x00000640
        /*012c*/ 	.word	0x000000ff
        /*0130*/ 	.word	0x00000010
        /*0134*/ 	.short	0x0100
        /*0136*/ 	.byte	0x04
	.zero		1


	//   ....[5]....
        /*0138*/ 	.word	0x00000650
        /*013c*/ 	.word	0x000000ff
        /*0140*/ 	.word	0x00000028
        /*0144*/ 	.short	0x0100
        /*0146*/ 	.byte	0x04
	.zero		1


	//   ....[6]....
        /*0148*/ 	.word	0x00000780
        /*014c*/ 	.word	0x000000ff
        /*0150*/ 	.word	0x00000030
        /*0154*/ 	.short	0x0100
        /*0156*/ 	.byte	0x04
	.zero		1


	//   ....[7]....
        /*0158*/ 	.word	0x00000790
        /*015c*/ 	.word	0x000000ff
        /*0160*/ 	.word	0x00000038
        /*0164*/ 	.short	0x0100
        /*0166*/ 	.byte	0x04
	.zero		1


	//   ....[8]....
        /*0168*/ 	.word	0x00000880
        /*016c*/ 	.word	0x000000ff
        /*0170*/ 	.word	0x00000040
        /*0174*/ 	.short	0x0100
        /*0176*/ 	.byte	0x06
	.zero		1


	//   ....[9]....
        /*0178*/ 	.word	0x00000890
        /*017c*/ 	.word	0x000000ff
        /*0180*/ 	.word	0x00000048
        /*0184*/ 	.short	0x0100
        /*0186*/ 	.byte	0x06
	.zero		1


	//   ....[10]....
        /*0188*/ 	.word	0x000009d0
        /*018c*/ 	.word	0x000000ff
        /*0190*/ 	.word	0x00000050
        /*0194*/ 	.short	0x0100
        /*0196*/ 	.byte	0x06
	.zero		1


	//   ....[11]....
        /*0198*/ 	.word	0x000009e0
        /*019c*/ 	.word	0x000000ff
        /*01a0*/ 	.word	0x00000060
        /*01a4*/ 	.short	0x0100
        /*01a6*/ 	.byte	0x06
	.zero		1


	//   ....[12]....
        /*01a8*/ 	.word	0x000009f0
        /*01ac*/ 	.word	0x000000ff
        /*01b0*/ 	.word	0x00000058
        /*01b4*/ 	.short	0x0100
        /*01b6*/ 	.byte	0x06
	.zero		1


	//   ....[13]....
        /*01b8*/ 	.word	0x00000a00
        /*01bc*/ 	.word	0x000000ff
        /*01c0*/ 	.word	0x00000068
        /*01c4*/ 	.short	0x0100
        /*01c6*/ 	.byte	0x06
	.zero		1


	//   ....[14]....
        /*01c8*/ 	.word	0x00000b30
        /*01cc*/ 	.word	0x000000ff
        /*01d0*/ 	.word	0x00000070
        /*01d4*/ 	.short	0x0100
        /*01d6*/ 	.byte	0x04
	.zero		1


	//   ....[15]....
        /*01d8*/ 	.word	0x00000b40
        /*01dc*/ 	.word	0x000000ff
        /*01e0*/ 	.word	0x00000090
        /*01e4*/ 	.short	0x0100
        /*01e6*/ 	.byte	0x04
	.zero		1


	//   ....[16]....
        /*01e8*/ 	.word	0x00000b50
        /*01ec*/ 	.word	0x000000ff
        /*01f0*/ 	.word	0x00000078
        /*01f4*/ 	.short	0x0100
        /*01f6*/ 	.byte	0x04
	.zero		1


	//   ....[17]....
        /*01f8*/ 	.word	0x00000b60
        /*01fc*/ 	.word	0x000000ff
        /*0200*/ 	.word	0x00000098
        /*0204*/ 	.short	0x0100
        /*0206*/ 	.byte	0x04
	.zero		1


	//   ....[18]....
        /*0208*/ 	.word	0x00000b70
        /*020c*/ 	.word	0x000000ff
        /*0210*/ 	.word	0x00000080
        /*0214*/ 	.short	0x0100
        /*0216*/ 	.byte	0x04
	.zero		1


	//   ....[19]....
        /*0218*/ 	.word	0x00000b80
        /*021c*/ 	.word	0x000000ff
        /*0220*/ 	.word	0x000000a0
        /*0224*/ 	.short	0x0100
        /*0226*/ 	.byte	0x04
	.zero		1


	//   ....[20]....
        /*0228*/ 	.word	0x00000b90
        /*022c*/ 	.word	0x000000ff
        /*0230*/ 	.word	0x00000088
        /*0234*/ 	.short	0x0100
        /*0236*/ 	.byte	0x04
	.zero		1


	//   ....[21]....
        /*0238*/ 	.word	0x00000ba0
        /*023c*/ 	.word	0x000000ff
        /*0240*/ 	.word	0x000000a8
        /*0244*/ 	.short	0x0100
        /*0246*/ 	.byte	0x04
	.zero		1


	//   ....[22]....
        /*0248*/ 	.word	0x00000c90
        /*024c*/ 	.word	0x000000ff
        /*0250*/ 	.word	0x000000b0
        /*0254*/ 	.short	0x0100
        /*0256*/ 	.byte	0x04
	.zero		1


	//   ....[23]....
        /*0258*/ 	.word	0x00000ca0
        /*025c*/ 	.word	0x000000ff
        /*0260*/ 	.word	0x000000c0
        /*0264*/ 	.short	0x0100
        /*0266*/ 	.byte	0x04
	.zero		1


	//   ....[24]....
        /*0268*/ 	.word	0x00000cb0
        /*026c*/ 	.word	0x000000ff
        /*0270*/ 	.word	0x000000b8
        /*0274*/ 	.short	0x0100
        /*0276*/ 	.byte	0x04
	.zero		1


	//   ....[25]....
        /*0278*/ 	.word	0x00000cc0
        /*027c*/ 	.word	0x000000ff
        /*0280*/ 	.word	0x000000c8
        /*0284*/ 	.short	0x0100
        /*0286*/ 	.byte	0x04
	.zero		1


	//   ....[26]....
        /*0288*/ 	.word	0x000017e0
        /*028c*/ 	.word	0x00000000
        /*0290*/ 	.word	0x000000c0
        /*0294*/ 	.short	0x010a
        /*0296*/ 	.byte	0xff
	.zero		1


	//   ....[27]....
        /*0298*/ 	.word	0x00001810
        /*029c*/ 	.word	0x00000000
        /*02a0*/ 	.word	0x000000b0
        /*02a4*/ 	.short	0x0101
        /*02a6*/ 	.byte	0xff
	.zero		1


	//   ....[28]....
        /*02a8*/ 	.word	0x000018e0
        /*02ac*/ 	.word	0x000000ff
        /*02b0*/ 	.word	0x00000018
        /*02b4*/ 	.short	0x010a
        /*02b6*/ 	.byte	0x04
	.zero		1


	//   ....[29]....
        /*02b8*/ 	.word	0x00001960
        /*02bc*/ 	.word	0x000000ff
        /*02c0*/ 	.word	0x00000018
        /*02c4*/ 	.short	0x010a
        /*02c6*/ 	.byte	0x21
	.zero		1


	//   ....[30]....
        /*02c8*/ 	.word	0x00001b00
        /*02cc*/ 	.word	0x000000ff
        /*02d0*/ 	.word	0x00000018
        /*02d4*/ 	.short	0x010a
        /*02d6*/ 	.byte	0x08
	.zero		1


	//   ....[31]....
        /*02d8*/ 	.word	0x00001c10
        /*02dc*/ 	.word	0x000000ff
        /*02e0*/ 	.word	0x00000048
        /*02e4*/ 	.short	0x0101
        /*02e6*/ 	.byte	0x06
	.zero		1


	//   ....[32]....
        /*02e8*/ 	.word	0x00001c30
        /*02ec*/ 	.word	0x000000ff
        /*02f0*/ 	.word	0x00000018
        /*02f4*/ 	.short	0x010a
        /*02f6*/ 	.byte	0x04
	.zero		1


	//   ....[33]....
        /*02f8*/ 	.word	0x00001cb0
        /*02fc*/ 	.word	0x000000ff
        /*0300*/ 	.word	0x00000018
        /*0304*/ 	.short	0x010a
        /*0306*/ 	.byte	0x11
	.zero		1


	//   ....[34]....
        /*0308*/ 	.word	0x00001e50
        /*030c*/ 	.word	0x000000ff
        /*0310*/ 	.word	0x00000018
        /*0314*/ 	.short	0x010a
        /*0316*/ 	.byte	0x07
	.zero		1


	//   ....[35]....
        /*0318*/ 	.word	0x00001f90
        /*031c*/ 	.word	0x00000003
        /*0320*/ 	.word	0x00000050
        /*0324*/ 	.short	0x010a
        /*0326*/ 	.byte	0xff
	.zero		1


	//   ....[36]....
        /*0328*/ 	.word	0x000020e0
        /*032c*/ 	.word	0x00000000
        /*0330*/ 	.word	0x00000000
        /*0334*/ 	.short	0x0101
        /*0336*/ 	.byte	0xff
	.zero		1


	//   ....[37]....
        /*0338*/ 	.word	0x00002680
        /*033c*/ 	.word	0x000000ff
        /*0340*/ 	.word	0x00000000
        /*0344*/ 	.short	0x010a
        /*0346*/ 	.byte	0x04
	.zero		1


	//   ....[38]....
        /*0348*/ 	.word	0x00002710
        /*034c*/ 	.word	0x000000ff
        /*0350*/ 	.word	0x00000000
        /*0354*/ 	.short	0x010a
        /*0356*/ 	.byte	0x05
	.zero		1


	//   ....[39]....
        /*0358*/ 	.word	0x000027b0
        /*035c*/ 	.word	0x00000000
        /*0360*/ 	.word	0x00000000
        /*0364*/ 	.short	0x010a
        /*0366*/ 	.byte	0xff
	.zero		1


	//   ....[40]....
        /*0368*/ 	.word	0x000028d0
        /*036c*/ 	.word	0x00000002
        /*0370*/ 	.word	0x000000b0
        /*0374*/ 	.short	0x010a
        /*0376*/ 	.byte	0xff
	.zero		1


	//   ....[41]....
        /*0378*/ 	.word	0x00002940
        /*037c*/ 	.word	0x00000002
        /*0380*/ 	.word	0x00000000
        /*0384*/ 	.short	0x0101
        /*0386*/ 	.byte	0xff
	.zero		1


	//   ....[42]....
        /*0388*/ 	.word	0x00002960
        /*038c*/ 	.word	0x000000ff
        /*0390*/ 	.word	0x00000060
        /*0394*/ 	.short	0x010a
        /*0396*/ 	.byte	0x04
	.zero		1


	//   ....[43]....
        /*0398*/ 	.word	0x00002a80
        /*039c*/ 	.word	0x00000002
        /*03a0*/ 	.word	0x00000050
        /*03a4*/ 	.short	0x010a
        /*03a6*/ 	.byte	0xff
	.zero		1


	//   ....[44]....
        /*03a8*/ 	.word	0x00002b80
        /*03ac*/ 	.word	0x00000002
        /*03b0*/ 	.word	0x00000000
        /*03b4*/ 	.short	0x0101
        /*03b6*/ 	.byte	0xff
	.zero		1


	//   ....[45]....
        /*03b8*/ 	.word	0x00002c10
        /*03bc*/ 	.word	0x000000ff
        /*03c0*/ 	.word	0x00000060
        /*03c4*/ 	.short	0x0106
        /*03c6*/ 	.byte	0x04
	.zero		1


	//   ....[46]....
        /*03c8*/ 	.word	0x00002c30
        /*03cc*/ 	.word	0x000000ff
        /*03d0*/ 	.word	0x00000060
        /*03d4*/ 	.short	0x010a
        /*03d6*/ 	.byte	0x04
	.zero		1


	//   ....[47]....
        /*03d8*/ 	.word	0x00002cc0
        /*03dc*/ 	.word	0x000000ff
        /*03e0*/ 	.word	0x00000060
        /*03e4*/ 	.short	0x0106
        /*03e6*/ 	.byte	0x07
	.zero		1


	//   ....[48]....
        /*03e8*/ 	.word	0x00002d00
        /*03ec*/ 	.word	0x00000000
        /*03f0*/ 	.word	0x00000060
        /*03f4*/ 	.short	0x010a
        /*03f6*/ 	.byte	0xff
	.zero		1


	//   ....[49]....
        /*03f8*/ 	.word	0x000031f0
        /*03fc*/ 	.word	0x00000000
        /*0400*/ 	.word	0x00000050
        /*0404*/ 	.short	0x010a
        /*0406*/ 	.byte	0xff
	.zero		1


	//   ....[50]....
        /*0408*/ 	.word	0x000032f0
        /*040c*/ 	.word	0x00000003
        /*0410*/ 	.word	0x00000000
        /*0414*/ 	.short	0x0101
        /*0416*/ 	.byte	0xff
	.zero		1


	//   ....[51]....
        /*0418*/ 	.word	0x00003300
        /*041c*/ 	.word	0x000000ff
        /*0420*/ 	.word	0x00000000
        /*0424*/ 	.short	0x010a
        /*0426*/ 	.byte	0x04
	.zero		1


	//   ....[52]....
        /*0428*/ 	.word	0x00003320
        /*042c*/ 	.word	0x000000ff
        /*0430*/ 	.word	0x00000090
        /*0434*/ 	.short	0x010a
        /*0436*/ 	.byte	0x13
	.zero		1


	//   ....[53]....
        /*0438*/ 	.word	0x00003460
        /*043c*/ 	.word	0x000000ff
        /*0440*/ 	.word	0x00000000
        /*0444*/ 	.short	0x010a
        /*0446*/ 	.byte	0x06
	.zero		1


	//   ....[54]....
        /*0448*/ 	.word	0x00003560
        /*044c*/ 	.word	0x000000ff
        /*0450*/ 	.word	0x00000000
        /*0454*/ 	.short	0x010a
        /*0456*/ 	.byte	0x04
	.zero		1


	//   ....[55]....
        /*0458*/ 	.word	0x00003740
        /*045c*/ 	.word	0x000000ff
        /*0460*/ 	.word	0x00000000
        /*0464*/ 	.short	0x010a
        /*0466*/ 	.byte	0x04
	.zero		1


	//   ....[56]....
        /*0468*/ 	.word	0x000037d0
        /*046c*/ 	.word	0x000000ff
        /*0470*/ 	.word	0x00000000
        /*0474*/ 	.short	0x010a
        /*0476*/ 	.byte	0x05
	.zero		1


	//   ....[57]....
        /*0478*/ 	.word	0x00003860
        /*047c*/ 	.word	0x000000ff
        /*0480*/ 	.word	0x00000000
        /*0484*/ 	.short	0x010a
        /*0486*/ 	.byte	0x05
	.zero		1


	//   ....[58]....
        /*0488*/ 	.word	0x000038f0
        /*048c*/ 	.word	0x000000ff
        /*0490*/ 	.word	0x00000000
        /*0494*/ 	.short	0x010a
        /*0496*/ 	.byte	0x04
	.zero		1


	//   ....[59]....
        /*0498*/ 	.word	0x00003d90
        /*049c*/ 	.word	0x0000000c
        /*04a0*/ 	.word	0x00000050
        /*04a4*/ 	.short	0x010a
        /*04a6*/ 	.byte	0xff
	.zero		1


	//   ....[60]....
        /*04a8*/ 	.word	0x00003f00
        /*04ac*/ 	.word	0x00000000
        /*04b0*/ 	.word	0x00000000
        /*04b4*/ 	.short	0x0101
        /*04b6*/ 	.byte	0xff
	.zero		1


	//   ....[61]....
        /*04b8*/ 	.word	0x00004370
        /*04bc*/ 	.word	0x000000ff
        /*04c0*/ 	.word	0x00000048
        /*04c4*/ 	.short	0x010a
        /*04c6*/ 	.byte	0x11
	.zero		1


	//   ....[62]....
        /*04c8*/ 	.word	0x000044f0
        /*04cc*/ 	.word	0x000000ff
        /*04d0*/ 	.word	0x00000038
        /*04d4*/ 	.short	0x010a
        /*04d6*/ 	.byte	0x11
	.zero		1


	//   ....[63]....
        /*04d8*/ 	.word	0x00004700
        /*04dc*/ 	.word	0x000000ff
        /*04e0*/ 	.word	0x00000030
        /*04e4*/ 	.short	0x010b
        /*04e6*/ 	.byte	0x11
	.zero		1


	//   ....[64]....
        /*04e8*/ 	.word	0x00004710
        /*04ec*/ 	.word	0x000000ff
        /*04f0*/ 	.word	0x00000000
        /*04f4*/ 	.short	0x0101
        /*04f6*/ 	.byte	0x30
	.zero		1


	//   ....[65]....
        /*04f8*/ 	.word	0x00004750
        /*04fc*/ 	.word	0x00000000
        /*0500*/ 	.word	0x00000038
        /*0504*/ 	.short	0x010a
        /*0506*/ 	.byte	0xff
	.zero		1


	//   ....[66]....
        /*0508*/ 	.word	0x00004a80
        /*050c*/ 	.word	0x00000003
        /*0510*/ 	.word	0x00000050
        /*0514*/ 	.short	0x010a
        /*0516*/ 	.byte	0xff
	.zero		1


	//   ....[67]....
        /*0518*/ 	.word	0x00004c00
        /*051c*/ 	.word	0x00000000
        /*0520*/ 	.word	0x00000000
        /*0524*/ 	.short	0x0101
        /*0526*/ 	.byte	0xff
	.zero		1


	//   ....[68]....
        /*0528*/ 	.word	0x00005660
        /*052c*/ 	.word	0x000000ff
        /*0530*/ 	.word	0x00000030
        /*0534*/ 	.short	0x010a
        /*0536*/ 	.byte	0x2c
	.zero		1


	//   ....[69]....
        /*0538*/ 	.word	0x00005670
        /*053c*/ 	.word	0x00000010
        /*0540*/ 	.word	0x00000070
        /*0544*/ 	.short	0x010a
        /*0546*/ 	.byte	0xff
	.zero		1


	//   ....[70]....
        /*0548*/ 	.word	0x00005820
        /*054c*/ 	.word	0x000000ff
        /*0550*/ 	.word	0x00000030
        /*0554*/ 	.short	0x010a
        /*0556*/ 	.byte	0x2c
	.zero		1


	//   ....[71]....
        /*0558*/ 	.word	0x00005900
        /*055c*/ 	.word	0x000000ff
        /*0560*/ 	.word	0x00000000
        /*0564*/ 	.short	0x0101
        /*0566*/ 	.byte	0x04
	.zero		1


	//   ....[72]....
        /*0568*/ 	.word	0x00005960
        /*056c*/ 	.word	0x00000010
        /*0570*/ 	.word	0x00000070
        /*0574*/ 	.short	0x010a
        /*0576*/ 	.byte	0xff
	.zero		1


	//   ....[73]....
        /*0578*/ 	.word	0x00005c20
        /*057c*/ 	.word	0x000000ff
        /*0580*/ 	.word	0x00000000
        /*0584*/ 	.short	0x0101
        /*0586*/ 	.byte	0x04
	.zero		1


	//   ....[74]....
        /*0588*/ 	.word	0x00006620
        /*058c*/ 	.word	0x00000000
        /*0590*/ 	.word	0x000000c0
        /*0594*/ 	.short	0x010a
        /*0596*/ 	.byte	0xff
	.zero		1


	//   ....[75]....
        /*0598*/ 	.word	0x00006680
        /*059c*/ 	.word	0x00000000
        /*05a0*/ 	.word	0x00000018
        /*05a4*/ 	.short	0x010a
        /*05a6*/ 	.byte	0xff
	.zero		1


	//   ....[76]....
        /*05a8*/ 	.word	0x000066e0
        /*05ac*/ 	.word	0x00000000
        /*05b0*/ 	.word	0x00000018
        /*05b4*/ 	.short	0x010a
        /*05b6*/ 	.byte	0xff
	.zero		1


	//   ....[77]....
        /*05b8*/ 	.word	0x00006730
        /*05bc*/ 	.word	0x00000003
        /*05c0*/ 	.word	0x00000050
        /*05c4*/ 	.short	0x010a
        /*05c6*/ 	.byte	0xff
	.zero		1


	//   ....[78]....
        /*05c8*/ 	.word	0x00006790
        /*05cc*/ 	.word	0x00000000
        /*05d0*/ 	.word	0x00000000
        /*05d4*/ 	.short	0x010a
        /*05d6*/ 	.byte	0xff
	.zero		1


	//   ....[79]....
        /*05d8*/ 	.word	0x000067f0
        /*05dc*/ 	.word	0x00000000
        /*05e0*/ 	.word	0x00000000
        /*05e4*/ 	.short	0x010a
        /*05e6*/ 	.byte	0xff
	.zero		1


	//   ....[80]....
        /*05e8*/ 	.word	0x00006840
        /*05ec*/ 	.word	0x00000002
        /*05f0*/ 	.word	0x000000b0
        /*05f4*/ 	.short	0x010a
        /*05f6*/ 	.byte	0xff
	.zero		1


	//   ....[81]....
        /*05f8*/ 	.word	0x000068a0
        /*05fc*/ 	.word	0x00000002
        /*0600*/ 	.word	0x00000060
        /*0604*/ 	.short	0x010a
        /*0606*/ 	.byte	0xff
	.zero		1


	//   ....[82]....
        /*0608*/ 	.word	0x000068f0
        /*060c*/ 	.word	0x00000002
        /*0610*/ 	.word	0x00000050
        /*0614*/ 	.short	0x010a
        /*0616*/ 	.byte	0xff
	.zero		1


	//   ....[83]....
        /*0618*/ 	.word	0x00006950
        /*061c*/ 	.word	0x00000000
        /*0620*/ 	.word	0x00000060
        /*0624*/ 	.short	0x010a
        /*0626*/ 	.byte	0xff
	.zero		1


	//   ....[84]....
        /*0628*/ 	.word	0x000069a0
        /*062c*/ 	.word	0x00000000
        /*0630*/ 	.word	0x00000050
        /*0634*/ 	.short	0x010a
        /*0636*/ 	.byte	0xff
	.zero		1


	//   ....[85]....
        /*0638*/ 	.word	0x00006a00
        /*063c*/ 	.word	0x00000002
        /*0640*/ 	.word	0x00000090
        /*0644*/ 	.short	0x010a
        /*0646*/ 	.byte	0xff
	.zero		1


	//   ....[86]....
        /*0648*/ 	.word	0x00006a60
        /*064c*/ 	.word	0x00000000
        /*0650*/ 	.word	0x00000000
        /*0654*/ 	.short	0x010a
        /*0656*/ 	.byte	0xff
	.zero		1


	//   ....[87]....
        /*0658*/ 	.word	0x00006ac0
        /*065c*/ 	.word	0x00000000
        /*0660*/ 	.word	0x00000000
        /*0664*/ 	.short	0x010a
        /*0666*/ 	.byte	0xff
	.zero		1


	//   ....[88]....
        /*0668*/ 	.word	0x00006b20
        /*066c*/ 	.word	0x00000000
        /*0670*/ 	.word	0x00000000
        /*0674*/ 	.short	0x010a
        /*0676*/ 	.byte	0xff
	.zero		1


	//   ....[89]....
        /*0678*/ 	.word	0x00006b80
        /*067c*/ 	.word	0x00000000
        /*0680*/ 	.word	0x00000000
        /*0684*/ 	.short	0x010a
        /*0686*/ 	.byte	0xff
	.zero		1


	//   ....[90]....
        /*0688*/ 	.word	0x00006be0
        /*068c*/ 	.word	0x00000000
        /*0690*/ 	.word	0x00000000
        /*0694*/ 	.short	0x010a
        /*0696*/ 	.byte	0xff
	.zero		1


	//   ....[91]....
        /*0698*/ 	.word	0x00006c30
        /*069c*/ 	.word	0x0000000c
        /*06a0*/ 	.word	0x00000050
        /*06a4*/ 	.short	0x010a
        /*06a6*/ 	.byte	0xff
	.zero		1


	//   ....[92]....
        /*06a8*/ 	.word	0x00006c90
        /*06ac*/ 	.word	0x00000000
        /*06b0*/ 	.word	0x00000048
        /*06b4*/ 	.short	0x010a
        /*06b6*/ 	.byte	0xff
	.zero		1


	//   ....[93]....
        /*06b8*/ 	.word	0x00006cf0
        /*06bc*/ 	.word	0x00000000
        /*06c0*/ 	.word	0x00000038
        /*06c4*/ 	.short	0x010a
        /*06c6*/ 	.byte	0xff
	.zero		1


	//   ....[94]....
        /*06c8*/ 	.word	0x00006d40
        /*06cc*/ 	.word	0x00000003
        /*06d0*/ 	.word	0x00000050
        /*06d4*/ 	.short	0x010a
        /*06d6*/ 	.byte	0xff
	.zero		1


	//   ....[95]....
        /*06d8*/ 	.word	0x00006da0
        /*06dc*/ 	.word	0x00000000
        /*06e0*/ 	.word	0x00000030
        /*06e4*/ 	.short	0x010a
        /*06e6*/ 	.byte	0xff
	.zero		1


	//   ....[96]....
        /*06e8*/ 	.word	0x00006df0
        /*06ec*/ 	.word	0x00000010
        /*06f0*/ 	.word	0x00000070
        /*06f4*/ 	.short	0x010a
        /*06f6*/ 	.byte	0xff
	.zero		1


	//----- nvinfo : EIATTR_NUM_MBARRIERS
	.align		4
.L_47:
        /*06f8*/ 	.byte	0x03, 0x38
        /*06fa*/ 	.short	0x001a


	//----- nvinfo : EIATTR_EXIT_INSTR_OFFSETS
	.align		4
        /*06fc*/ 	.byte	0x04, 0x1c
        /*06fe*/ 	.short	(.L_49 - .L_48)


	//   ....[0]....
.L_48:
        /*0700*/ 	.word	0x000027e0


	//   ....[1]....
        /*0704*/ 	.word	0x00002cd0


	//   ....[2]....
        /*0708*/ 	.word	0x00002d30


	//   ....[3]....
        /*070c*/ 	.word	0x00003b50


	//   ....[4]....
        /*0710*/ 	.word	0x00004780


	//   ....[5]....
        /*0714*/ 	.word	0x000047c0


	//   ....[6]....
        /*0718*/ 	.word	0x00006610


	//----- nvinfo : EIATTR_MAX_THREADS
	.align		4
.L_49:
        /*071c*/ 	.byte	0x04, 0x05
        /*071e*/ 	.short	(.L_51 - .L_50)
.L_50:
        /*0720*/ 	.word	0x00000100
        /*0724*/ 	.word	0x00000001
        /*0728*/ 	.word	0x00000001


	//----- nvinfo : EIATTR_CRS_STACK_SIZE
	.align		4
.L_51:
        /*072c*/ 	.byte	0x04, 0x1e
        /*072e*/ 	.short	(.L_53 - .L_52)
.L_52:
        /*0730*/ 	.word	0x00000000


	//----- nvinfo : EIATTR_CBANK_PARAM_SIZE
	.align		4
.L_53:
        /*0734*/ 	.byte	0x03, 0x19
        /*0736*/ 	.short	0x0800


	//----- nvinfo : EIATTR_PARAM_CBANK
	.align		4
        /*0738*/ 	.byte	0x04, 0x0a
        /*073a*/ 	.short	(.L_55 - .L_54)
	.align		4
.L_54:
        /*073c*/ 	.word	index@(.nv.constant0._ZN7cutlass13device_kernelINS_4gemm6kernel13GemmUniversalIN4cute5tupleIJiiiiEEENS1_10collective13CollectiveMmaINS1_35MainloopSm100TmaUmmaWarpSpecializedILi3ELi2ELi4ENS5_IJNS4_1CILi1EEENSA_ILi2EEESB_EEEEENS5_IJNSA_ILi64EEESF_NSA_ILi32EEEEEEaNS5_IJlSB_lEEEaSI_NS4_8TiledMMAINS4_8MMA_AtomIJNS4_15SM100_MMA_S8_SSIaaiLi64ELi64ELNS4_4UMMA5MajorE0ELSN_0ELNSM_8SaturateE0EEEEEENS4_6LayoutINS5_IJSB_SB_SB_EEENS5_IJNSA_ILi0EEEST_ST_EEEEENS5_IJNS4_10UnderscoreESW_SW_EEEEENS4_23SM90_TMA_LOAD_MULTICASTENS4_14ComposedLayoutINS4_7SwizzleILi1ELi4ELi3EEENS4_18smem_ptr_flag_bitsILi8EEENSR_INS5_IJNSA_ILi8EEESG_EEENS5_IJSG_SB_EEEEEEEvNS4_8identityENS4_13SM90_TMA_LOADES19_vS1A_EENS_8epilogue10collective18CollectiveEpilogueINS1D_23Sm100TmaWarpSpecializedILi1ELi1ELi32ELb0ELb0EEEJSH_NS5_IJNSR_ISF_SB_EES1I_EEEaSI_aSI_NS1D_6fusion15FusionCallbacksIS1H_NS1K_17LinearCombinationIaiaiLNS_15FloatRoundStyleE2EEESH_S1J_JEEENS4_5SM1004TMEM4LOAD26SM100_TMEM_LOAD_16dp32b32xES1B_NS10_INS11_ILi2ELi4ELi3EEES14_NSR_INS5_IJS15_SF_EEENS5_IJSF_SB_EEEEEEENS4_39AutoVectorizingCopyWithAssumedAlignmentILi128EEENS4_14SM90_TMA_STOREES1Y_S20_S20_EEEvvEEEEvNT_6ParamsE)
        /*0740*/ 	.short	0x0380
        /*0742*/ 	.short	0x0800


	//----- nvinfo : EIATTR_SW_WAR
	.align		4
.L_55:
        /*0744*/ 	.byte	0x04, 0x36
        /*0746*/ 	.short	(.L_57 - .L_56)
.L_56:
        /*0748*/ 	.word	0x00000008
.L_57:


//--------------------- .nv.callgraph             --------------------------
	.section	.nv.callgraph,"",@"SHT_CUDA_CALLGRAPH"
	.align	4
	.sectionentsize	8
	.align		4
        /*0000*/ 	.word	0x00000000
	.align		4
        /*0004*/ 	.word	0xffffffff
	.align		4
        /*0008*/ 	.word	index@(_ZN7cutlass13device_kernelINS_4gemm6kernel13GemmUniversalIN4cute5tupleIJiiiiEEENS1_10collective13CollectiveMmaINS1_35MainloopSm100TmaUmmaWarpSpecializedILi3ELi2ELi4ENS5_IJNS4_1CILi1EEENSA_ILi2EEESB_EEEEENS5_IJNSA_ILi64EEESF_NSA_ILi32EEEEEEaNS5_IJlSB_lEEEaSI_NS4_8TiledMMAINS4_8MMA_AtomIJNS4_15SM100_MMA_S8_SSIaaiLi64ELi64ELNS4_4UMMA5MajorE0ELSN_0ELNSM_8SaturateE0EEEEEENS4_6LayoutINS5_IJSB_SB_SB_EEENS5_IJNSA_ILi0EEEST_ST_EEEEENS5_IJNS4_10UnderscoreESW_SW_EEEEENS4_23SM90_TMA_LOAD_MULTICASTENS4_14ComposedLayoutINS4_7SwizzleILi1ELi4ELi3EEENS4_18smem_ptr_flag_bitsILi8EEENSR_INS5_IJNSA_ILi8EEESG_EEENS5_IJSG_SB_EEEEEEEvNS4_8identityENS4_13SM90_TMA_LOADES19_vS1A_EENS_8epilogue10collective18CollectiveEpilogueINS1D_23Sm100TmaWarpSpecializedILi1ELi1ELi32ELb0ELb0EEEJSH_NS5_IJNSR_ISF_SB_EES1I_EEEaSI_aSI_NS1D_6fusion15FusionCallbacksIS1H_NS1K_17LinearCombinationIaiaiLNS_15FloatRoundStyleE2EEESH_S1J_JEEENS4_5SM1004TMEM4LOAD26SM100_TMEM_LOAD_16dp32b32xES1B_NS10_INS11_ILi2ELi4ELi3EEES14_NSR_INS5_IJS15_SF_EEENS5_IJSF_SB_EEEEEEENS4_39AutoVectorizingCopyWithAssumedAlignmentILi128EEENS4_14SM90_TMA_STOREES1Y_S20_S20_EEEvvEEEEvNT_6ParamsE)
	.align		4
        /*000c*/ 	.word	index@(__assertfail)
	.align		4
        /*0010*/ 	.word	0x00000000
	.align		4
        /*0014*/ 	.word	0xfffffffe
	.align		4
        /*0018*/ 	.word	0x00000000
	.align		4
        /*001c*/ 	.word	0xfffffffd
	.align		4
        /*0020*/ 	.word	0x00000000
	.align		4
        /*0024*/ 	.word	0xfffffffc


//--------------------- .nv.constant4             --------------------------
	.section	.nv.constant4,"a",@progbits
	.align	8
	.align		8
.nv.constant4:
        /*0000*/ 	.dword	__assertfail
	.align		8
        /*0008*/ 	.dword	__unnamed_1
	.align		8
        /*0010*/ 	.dword	__unnamed_2
	.align		8
        /*0018*/ 	.dword	_ZN39_INTERNAL_6bf65c53_4_k_cu_7fd0f742_93624cuda3std3__45__cpo5beginE
	.align		8
        /*0020*/ 	.dword	_ZN39_INTERNAL_6bf65c53_4_k_cu_7fd0f742_93624cuda3std3__45__cpo3endE
	.align		8
        /*0028*/ 	.dword	_ZN39_INTERNAL_6bf65c53_4_k_cu_7fd0f742_93624cuda3std3__45__cpo6cbeginE
	.align		8
        /*0030*/ 	.dword	_ZN39_INTERNAL_6bf65c53_4_k_cu_7fd0f742_93624cuda3std3__45__cpo4cendE
	.align		8
        /*0038*/ 	.dword	_ZN39_INTERNAL_6bf65c53_4_k_cu_7fd0f742_93624cuda3std3__441_GLOBAL__N__6bf65c53_4_k_cu_7fd0f742_93626ignoreE
	.align		8
        /*0040*/ 	.dword	_ZN39_INTERNAL_6bf65c53_4_k_cu_7fd0f742_93624cuda3std3__419piecewise_constructE
	.align		8
        /*0048*/ 	.dword	_ZN39_INTERNAL_6bf65c53_4_k_cu_7fd0f742_93624cuda3std3__48in_placeE
	.align		8
        /*0050*/ 	.dword	_ZN39_INTERNAL_6bf65c53_4_k_cu_7fd0f742_93624cuda3std6ranges3__45__cpo4swapE
	.align		8
        /*0058*/ 	.dword	_ZN39_INTERNAL_6bf65c53_4_k_cu_7fd0f742_93624cuda3std6ranges3__45__cpo9iter_moveE
	.align		8
        /*0060*/ 	.dword	_ZN39_INTERNAL_6bf65c53_4_k_cu_7fd0f742_93624cute7productE
	.align		8
        /*0068*/ 	.dword	_ZN39_INTERNAL_6bf65c53_4_k_cu_7fd0f742_93624cute1_E
	.align		8
        /*0070*/ 	.dword	$str$25
	.align		8
        /*0078*/ 	.dword	$str$26
	.align		8
        /*0080*/ 	.dword	$str$27
	.align		8
        /*0088*/ 	.dword	$str$28


//--------------------- .text._ZN7cutlass13device_kernelINS_4gemm6kernel13GemmUniversalIN4cute5tupleIJiiiiEEENS1_10collective13CollectiveMmaINS1_35MainloopSm100TmaUmmaWarpSpecializedILi3ELi2ELi4ENS5_IJNS4_1CILi1EEENSA_ILi2EEESB_EEEEENS5_IJNSA_ILi64EEESF_NSA_ILi32EEEEEEaNS5_IJlSB_lEEEaSI_NS4_8TiledMMAINS4_8MMA_AtomIJNS4_15SM100_MMA_S8_SSIaaiLi64ELi64ELNS4_4UMMA5MajorE0ELSN_0ELNSM_8SaturateE0EEEEEENS4_6LayoutINS5_IJSB_SB_SB_EEENS5_IJNSA_ILi0EEEST_ST_EEEEENS5_IJNS4_10UnderscoreESW_SW_EEEEENS4_23SM90_TMA_LOAD_MULTICASTENS4_14ComposedLayoutINS4_7SwizzleILi1ELi4ELi3EEENS4_18smem_ptr_flag_bitsILi8EEENSR_INS5_IJNSA_ILi8EEESG_EEENS5_IJSG_SB_EEEEEEEvNS4_8identityENS4_13SM90_TMA_LOADES19_vS1A_EENS_8epilogue10collective18CollectiveEpilogueINS1D_23Sm100TmaWarpSpecializedILi1ELi1ELi32ELb0ELb0EEEJSH_NS5_IJNSR_ISF_SB_EES1I_EEEaSI_aSI_NS1D_6fusion15FusionCallbacksIS1H_NS1K_17LinearCombinationIaiaiLNS_15FloatRoundStyleE2EEESH_S1J_JEEENS4_5SM1004TMEM4LOAD26SM100_TMEM_LOAD_16dp32b32xES1B_NS10_INS11_ILi2ELi4ELi3EEES14_NSR_INS5_IJS15_SF_EEENS5_IJSF_SB_EEEEEEENS4_39AutoVectorizingCopyWithAssumedAlignmentILi128EEENS4_14SM90_TMA_STOREES1Y_S20_S20_EEEvvEEEEvNT_6ParamsE --------------------------
	.section	.text._ZN7cutlass13device_kernelINS_4gemm6kernel13GemmUniversalIN4cute5tupleIJiiiiEEENS1_10collective13CollectiveMmaINS1_35MainloopSm100TmaUmmaWarpSpecializedILi3ELi2ELi4ENS5_IJNS4_1CILi1EEENSA_ILi2EEESB_EEEEENS5_IJNSA_ILi64EEESF_NSA_ILi32EEEEEEaNS5_IJlSB_lEEEaSI_NS4_8TiledMMAINS4_8MMA_AtomIJNS4_15SM100_MMA_S8_SSIaaiLi64ELi64ELNS4_4UMMA5MajorE0ELSN_0ELNSM_8SaturateE0EEEEEENS4_6LayoutINS5_IJSB_SB_SB_EEENS5_IJNSA_ILi0EEEST_ST_EEEEENS5_IJNS4_10UnderscoreESW_SW_EEEEENS4_23SM90_TMA_LOAD_MULTICASTENS4_14ComposedLayoutINS4_7SwizzleILi1ELi4ELi3EEENS4_18smem_ptr_flag_bitsILi8EEENSR_INS5_IJNSA_ILi8EEESG_EEENS5_IJSG_SB_EEEEEEEvNS4_8identityENS4_13SM90_TMA_LOADES19_vS1A_EENS_8epilogue10collective18CollectiveEpilogueINS1D_23Sm100TmaWarpSpecializedILi1ELi1ELi32ELb0ELb0EEEJSH_NS5_IJNSR_ISF_SB_EES1I_EEEaSI_aSI_NS1D_6fusion15FusionCallbacksIS1H_NS1K_17LinearCombinationIaiaiLNS_15FloatRoundStyleE2EEESH_S1J_JEEENS4_5SM1004TMEM4LOAD26SM100_TMEM_LOAD_16dp32b32xES1B_NS10_INS11_ILi2ELi4ELi3EEES14_NSR_INS5_IJS15_SF_EEENS5_IJSF_SB_EEEEEEENS4_39AutoVectorizingCopyWithAssumedAlignmentILi128EEENS4_14SM90_TMA_STOREES1Y_S20_S20_EEEvvEEEEvNT_6ParamsE,"ax",@progbits
	.align	128
.text._ZN7cutlass13device_kernelINS_4gemm6kernel13GemmUniversalIN4cute5tupleIJiiiiEEENS1_10collective13CollectiveMmaINS1_35MainloopSm100TmaUmmaWarpSpecializedILi3ELi2ELi4ENS5_IJNS4_1CILi1EEENSA_ILi2EEESB_EEEEENS5_IJNSA_ILi64EEESF_NSA_ILi32EEEEEEaNS5_IJlSB_lEEEaSI_NS4_8TiledMMAINS4_8MMA_AtomIJNS4_15SM100_MMA_S8_SSIaaiLi64ELi64ELNS4_4UMMA5MajorE0ELSN_0ELNSM_8SaturateE0EEEEEENS4_6LayoutINS5_IJSB_SB_SB_EEENS5_IJNSA_ILi0EEEST_ST_EEEEENS5_IJNS4_10UnderscoreESW_SW_EEEEENS4_23SM90_TMA_LOAD_MULTICASTENS4_14ComposedLayoutINS4_7SwizzleILi1ELi4ELi3EEENS4_18smem_ptr_flag_bitsILi8EEENSR_INS5_IJNSA_ILi8EEESG_EEENS5_IJSG_SB_EEEEEEEvNS4_8identityENS4_13SM90_TMA_LOADES19_vS1A_EENS_8epilogue10collective18CollectiveEpilogueINS1D_23Sm100TmaWarpSpecializedILi1ELi1ELi32ELb0ELb0EEEJSH_NS5_IJNSR_ISF_SB_EES1I_EEEaSI_aSI_NS1D_6fusion15FusionCallbacksIS1H_NS1K_17LinearCombinationIaiaiLNS_15FloatRoundStyleE2EEESH_S1J_JEEENS4_5SM1004TMEM4LOAD26SM100_TMEM_LOAD_16dp32b32xES1B_NS10_INS11_ILi2ELi4ELi3EEES14_NSR_INS5_IJS15_SF_EEENS5_IJSF_SB_EEEEEEENS4_39AutoVectorizingCopyWithAssumedAlignmentILi128EEENS4_14SM90_TMA_STOREES1Y_S20_S20_EEEvvEEEEvNT_6ParamsE:
        .type           _ZN7cutlass13device_kernelINS_4gemm6kernel13GemmUniversalIN4cute5tupleIJiiiiEEENS1_10collective13CollectiveMmaINS1_35MainloopSm100TmaUmmaWarpSpecializedILi3ELi2ELi4ENS5_IJNS4_1CILi1EEENSA_ILi2EEESB_EEEEENS5_IJNSA_ILi64EEESF_NSA_ILi32EEEEEEaNS5_IJlSB_lEEEaSI_NS4_8TiledMMAINS4_8MMA_AtomIJNS4_15SM100_MMA_S8_SSIaaiLi64ELi64ELNS4_4UMMA5MajorE0ELSN_0ELNSM_8SaturateE0EEEEEENS4_6LayoutINS5_IJSB_SB_SB_EEENS5_IJNSA_ILi0EEEST_ST_EEEEENS5_IJNS4_10UnderscoreESW_SW_EEEEENS4_23SM90_TMA_LOAD_MULTICASTENS4_14ComposedLayoutINS4_7SwizzleILi1ELi4ELi3EEENS4_18smem_ptr_flag_bitsILi8EEENSR_INS5_IJNSA_ILi8EEESG_EEENS5_IJSG_SB_EEEEEEEvNS4_8identityENS4_13SM90_TMA_LOADES19_vS1A_EENS_8epilogue10collective18CollectiveEpilogueINS1D_23Sm100TmaWarpSpecializedILi1ELi1ELi32ELb0ELb0EEEJSH_NS5_IJNSR_ISF_SB_EES1I_EEEaSI_aSI_NS1D_6fusion15FusionCallbacksIS1H_NS1K_17LinearCombinationIaiaiLNS_15FloatRoundStyleE2EEESH_S1J_JEEENS4_5SM1004TMEM4LOAD26SM100_TMEM_LOAD_16dp32b32xES1B_NS10_INS11_ILi2ELi4ELi3EEES14_NSR_INS5_IJS15_SF_EEENS5_IJSF_SB_EEEEEEENS4_39AutoVectorizingCopyWithAssumedAlignmentILi128EEENS4_14SM90_TMA_STOREES1Y_S20_S20_EEEvvEEEEvNT_6ParamsE,@function
        .size           _ZN7cutlass13device_kernelINS_4gemm6kernel13GemmUniversalIN4cute5tupleIJiiiiEEENS1_10collective13CollectiveMmaINS1_35MainloopSm100TmaUmmaWarpSpecializedILi3ELi2ELi4ENS5_IJNS4_1CILi1EEENSA_ILi2EEESB_EEEEENS5_IJNSA_ILi64EEESF_NSA_ILi32EEEEEEaNS5_IJlSB_lEEEaSI_NS4_8TiledMMAINS4_8MMA_AtomIJNS4_15SM100_MMA_S8_SSIaaiLi64ELi64ELNS4_4UMMA5MajorE0ELSN_0ELNSM_8SaturateE0EEEEEENS4_6LayoutINS5_IJSB_SB_SB_EEENS5_IJNSA_ILi0EEEST_ST_EEEEENS5_IJNS4_10UnderscoreESW_SW_EEEEENS4_23SM90_TMA_LOAD_MULTICASTENS4_14ComposedLayoutINS4_7SwizzleILi1ELi4ELi3EEENS4_18smem_ptr_flag_bitsILi8EEENSR_INS5_IJNSA_ILi8EEESG_EEENS5_IJSG_SB_EEEEEEEvNS4_8identityENS4_13SM90_TMA_LOADES19_vS1A_EENS_8epilogue10collective18CollectiveEpilogueINS1D_23Sm100TmaWarpSpecializedILi1ELi1ELi32ELb0ELb0EEEJSH_NS5_IJNSR_ISF_SB_EES1I_EEEaSI_aSI_NS1D_6fusion15FusionCallbacksIS1H_NS1K_17LinearCombinationIaiaiLNS_15FloatRoundStyleE2EEESH_S1J_JEEENS4_5SM1004TMEM4LOAD26SM100_TMEM_LOAD_16dp32b32xES1B_NS10_INS11_ILi2ELi4ELi3EEES14_NSR_INS5_IJS15_SF_EEENS5_IJSF_SB_EEEEEEENS4_39AutoVectorizingCopyWithAssumedAlignmentILi128EEENS4_14SM90_TMA_STOREES1Y_S20_S20_EEEvvEEEEvNT_6ParamsE,(.L_x_132 - _ZN7cutlass13device_kernelINS_4gemm6kernel13GemmUniversalIN4cute5tupleIJiiiiEEENS1_10collective13CollectiveMmaINS1_35MainloopSm100TmaUmmaWarpSpecializedILi3ELi2ELi4ENS5_IJNS4_1CILi1EEENSA_ILi2EEESB_EEEEENS5_IJNSA_ILi64EEESF_NSA_ILi32EEEEEEaNS5_IJlSB_lEEEaSI_NS4_8TiledMMAINS4_8MMA_AtomIJNS4_15SM100_MMA_S8_SSIaaiLi64ELi64ELNS4_4UMMA5MajorE0ELSN_0ELNSM_8SaturateE0EEEEEENS4_6LayoutINS5_IJSB_SB_SB_EEENS5_IJNSA_ILi0EEEST_ST_EEEEENS5_IJNS4_10UnderscoreESW_SW_EEEEENS4_23SM90_TMA_LOAD_MULTICASTENS4_14ComposedLayoutINS4_7SwizzleILi1ELi4ELi3EEENS4_18smem_ptr_flag_bitsILi8EEENSR_INS5_IJNSA_ILi8EEESG_EEENS5_IJSG_SB_EEEEEEEvNS4_8identityENS4_13SM90_TMA_LOADES19_vS1A_EENS_8epilogue10collective18CollectiveEpilogueINS1D_23Sm100TmaWarpSpecializedILi1ELi1ELi32ELb0ELb0EEEJSH_NS5_IJNSR_ISF_SB_EES1I_EEEaSI_aSI_NS1D_6fusion15FusionCallbacksIS1H_NS1K_17LinearCombinationIaiaiLNS_15FloatRoundStyleE2EEESH_S1J_JEEENS4_5SM1004TMEM4LOAD26SM100_TMEM_LOAD_16dp32b32xES1B_NS10_INS11_ILi2ELi4ELi3EEES14_NSR_INS5_IJS15_SF_EEENS5_IJSF_SB_EEEEEEENS4_39AutoVectorizingCopyWithAssumedAlignmentILi128EEENS4_14SM90_TMA_STOREES1Y_S20_S20_EEEvvEEEEvNT_6ParamsE)
        .other          _ZN7cutlass13device_kernelINS_4gemm6kernel13GemmUniversalIN4cute5tupleIJiiiiEEENS1_10collective13CollectiveMmaINS1_35MainloopSm100TmaUmmaWarpSpecializedILi3ELi2ELi4ENS5_IJNS4_1CILi1EEENSA_ILi2EEESB_EEEEENS5_IJNSA_ILi64EEESF_NSA_ILi32EEEEEEaNS5_IJlSB_lEEEaSI_NS4_8TiledMMAINS4_8MMA_AtomIJNS4_15SM100_MMA_S8_SSIaaiLi64ELi64ELNS4_4UMMA5MajorE0ELSN_0ELNSM_8SaturateE0EEEEEENS4_6LayoutINS5_IJSB_SB_SB_EEENS5_IJNSA_ILi0EEEST_ST_EEEEENS5_IJNS4_10UnderscoreESW_SW_EEEEENS4_23SM90_TMA_LOAD_MULTICASTENS4_14ComposedLayoutINS4_7SwizzleILi1ELi4ELi3EEENS4_18smem_ptr_flag_bitsILi8EEENSR_INS5_IJNSA_ILi8EEESG_EEENS5_IJSG_SB_EEEEEEEvNS4_8identityENS4_13SM90_TMA_LOADES19_vS1A_EENS_8epilogue10collective18CollectiveEpilogueINS1D_23Sm100TmaWarpSpecializedILi1ELi1ELi32ELb0ELb0EEEJSH_NS5_IJNSR_ISF_SB_EES1I_EEEaSI_aSI_NS1D_6fusion15FusionCallbacksIS1H_NS1K_17LinearCombinationIaiaiLNS_15FloatRoundStyleE2EEESH_S1J_JEEENS4_5SM1004TMEM4LOAD26SM100_TMEM_LOAD_16dp32b32xES1B_NS10_INS11_ILi2ELi4ELi3EEES14_NSR_INS5_IJS15_SF_EEENS5_IJSF_SB_EEEEEEENS4_39AutoVectorizingCopyWithAssumedAlignmentILi128EEENS4_14SM90_TMA_STOREES1Y_S20_S20_EEEvvEEEEvNT_6ParamsE,@"STO_CUDA_ENTRY STV_DEFAULT"
_ZN7cutlass13device_kernelINS_4gemm6kernel13GemmUniversalIN4cute5tupleIJiiiiEEENS1_10collective13CollectiveMmaINS1_35MainloopSm100TmaUmmaWarpSpecializedILi3ELi2ELi4ENS5_IJNS4_1CILi1EEENSA_ILi2EEESB_EEEEENS5_IJNSA_ILi64EEESF_NSA_ILi32EEEEEEaNS5_IJlSB_lEEEaSI_NS4_8TiledMMAINS4_8MMA_AtomIJNS4_15SM100_MMA_S8_SSIaaiLi64ELi64ELNS4_4UMMA5MajorE0ELSN_0ELNSM_8SaturateE0EEEEEENS4_6LayoutINS5_IJSB_SB_SB_EEENS5_IJNSA_ILi0EEEST_ST_EEEEENS5_IJNS4_10UnderscoreESW_SW_EEEEENS4_23SM90_TMA_LOAD_MULTICASTENS4_14ComposedLayoutINS4_7SwizzleILi1ELi4ELi3EEENS4_18smem_ptr_flag_bitsILi8EEENSR_INS5_IJNSA_ILi8EEESG_EEENS5_IJSG_SB_EEEEEEEvNS4_8identityENS4_13SM90_TMA_LOADES19_vS1A_EENS_8epilogue10collective18CollectiveEpilogueINS1D_23Sm100TmaWarpSpecializedILi1ELi1ELi32ELb0ELb0EEEJSH_NS5_IJNSR_ISF_SB_EES1I_EEEaSI_aSI_NS1D_6fusion15FusionCallbacksIS1H_NS1K_17LinearCombinationIaiaiLNS_15FloatRoundStyleE2EEESH_S1J_JEEENS4_5SM1004TMEM4LOAD26SM100_TMEM_LOAD_16dp32b32xES1B_NS10_INS11_ILi2ELi4ELi3EEES14_NSR_INS5_IJS15_SF_EEENS5_IJSF_SB_EEEEEEENS4_39AutoVectorizingCopyWithAssumedAlignmentILi128EEENS4_14SM90_TMA_STOREES1Y_S20_S20_EEEvvEEEEvNT_6ParamsE:
[----:B------:R-:W1:Y:S01]  /*0000*/  LDC R1, c[0x0][0x37c] ;  /* 0x0000df00ff017b82 */ /* 0x000e620000000800 */
[----:B------:R-:W2:Y:S01]  /*0010*/  S2R R69, SR_TID.X ;  /* 0x0000000000457919 */ /* 0x000ea20000002100 */
[----:B------:R-:W3:Y:S01]  /*0020*/  LDCU.64 UR8, c[0x0][0x890] ;  /* 0x00011200ff0877ac */ /* 0x000ee20008000a00 */
[----:B------:R-:W-:Y:S02]  /*0030*/  PRMT R80, RZ, 0x7610, R80 ;  /* 0x00007610ff507816 */ /* 0x000fe40000000050 */
[----:B------:R-:W-:Y:S01]  /*0040*/  ELECT P3, URZ, PT ;  /* 0x0000000000ff782f */ /* 0x000fe20003860000 */
[----:B---3--:R-:W-:-:S04]  /*0050*/  UISETP.NE.U32.AND UP0, UPT, UR8, URZ, UPT ;  /* 0x000000ff0800728c */ /* 0x008fc8000bf05070 */
[----:B------:R-:W-:Y:S01]  /*0060*/  UISETP.NE.AND.EX UP0, UPT, UR9, URZ, UPT, UP0 ;  /* 0x000000ff0900728c */ /* 0x000fe2000bf05300 */
[----:B--2---:R-:W-:-:S05]  /*0070*/  SHF.R.U32.HI R81, RZ, 0x5, R69 ;  /* 0x00000005ff517819 */ /* 0x004fca0000011645 */
[----:B------:R-:W2:Y:S02]  /*0080*/  SHFL.IDX PT, R0, R81, RZ, 0x1f ;  /* 0x00001fff51007589 */ /* 0x000ea400000e0000 */
[----:B--2---:R-:W-:Y:S01]  /*0090*/  R2UR UR22, R0 ;  /* 0x00000000001672ca */ /* 0x004fe200000e0000 */
[----:B-1----:R-:W-:-:S14]  /*00a0*/  BRA.U UP0, `(.L_x_0) ;  /* 0x0000000100307547 */ /* 0x002fdc000b800000 */
[----:B------:R-:W1:Y:S02]  /*00b0*/  LDCU.64 UR4, c[0x0][0x888] ;  /* 0x00011100ff0477ac */ /* 0x000e640008000a00 */
[----:B-1----:R-:W-:-:S04]  /*00c0*/  UISETP.NE.U32.AND UP0, UPT, UR4, URZ, UPT ;  /* 0x000000ff0400728c */ /* 0x002fc8000bf05070 */
[----:B------:R-:W-:-:S09]  /*00d0*/  UISETP.NE.AND.EX UP0, UPT, UR5, URZ, UPT, UP0 ;  /* 0x000000ff0500728c */ /* 0x000fd2000bf05300 */
[----:B------:R-:W-:Y:S05]  /*00e0*/  BRA.U !UP0, `(.L_x_1) ;  /* 0x0000000108147547 */ /* 0x000fea000b800000 */
[----:B------:R-:W1:Y:S01]  /*00f0*/  LDC.64 R2, c[0x0][0x888] ;  /* 0x00022200ff027b82 */ /* 0x000e620000000a00 */
[----:B------:R-:W1:Y:S02]  /*0100*/  LDCU.64 UR4, c[0x0][0x358] ;  /* 0x00006b00ff0477ac */ /* 0x000e640008000a00 */
[----:B-1----:R1:W5:Y:S01]  /*0110*/  LDG.E R39, desc[UR4][R2.64] ;  /* 0x0000000402277981 */ /* 0x002362000c1e1900 */
[----:B------:R-:W-:Y:S01]  /*0120*/  HFMA2 R80, -RZ, RZ, 0, 5.9604644775390625e-08 ;  /* 0x00000001ff507431 */ /* 0x000fe200000001ff */
[----:B------:R-:W-:Y:S05]  /*0130*/  BRA `(.L_x_0) ;  /* 0x00000000000c7947 */ /* 0x000fea0003800000 */
.L_x_1:
[----:B------:R-:W1:Y:S01]  /*0140*/  LDCU UR4, c[0x0][0x880] ;  /* 0x00011000ff0477ac */ /* 0x000e620008000800 */
[----:B------:R-:W-:Y:S01]  /*0150*/  HFMA2 R80, -RZ, RZ, 0, 5.9604644775390625e-08 ;  /* 0x00000001ff507431 */ /* 0x000fe200000001ff */
[----:B-1----:R-:W-:-:S07]  /*0160*/  MOV R39, UR4 ;  /* 0x0000000400277c02 */ /* 0x002fce0008000f00 */
.L_x_0:
[----:B------:R-:W2:Y:S02]  /*0170*/  LDCU.64 UR4, c[0x0][0x8b0] ;  /* 0x00011600ff0477ac */ /* 0x000ea40008000a00 */
[----:B--2---:R-:W-:-:S04]  /*0180*/  UISETP.NE.U32.AND UP0, UPT, UR4, URZ, UPT ;  /* 0x000000ff0400728c */ /* 0x004fc8000bf05070 */
[----:B------:R-:W-:-:S09]  /*0190*/  UISETP.NE.AND.EX UP0, UPT, UR5, URZ, UPT, UP0 ;  /* 0x000000ff0500728c */ /* 0x000fd2000bf05300 */
[----:B------:R-:W-:Y:S05]  /*01a0*/  BRA.U UP0, `(.L_x_2) ;  /* 0x0000000100287547 */ /* 0x000fea000b800000 */
[----:B------:R-:W2:Y:S02]  /*01b0*/  LDCU.64 UR4, c[0x0][0x8a8] ;  /* 0x00011500ff0477ac */ /* 0x000ea40008000a00 */
[----:B--2---:R-:W-:-:S04]  /*01c0*/  UISETP.NE.U32.AND UP0, UPT, UR4, URZ, UPT ;  /* 0x000000ff0400728c */ /* 0x004fc8000bf05070 */
[----:B------:R-:W-:-:S09]  /*01d0*/  UISETP.NE.AND.EX UP0, UPT, UR5, URZ, UPT, UP0 ;  /* 0x000000ff0500728c */ /* 0x000fd2000bf05300 */
[----:B------:R-:W-:Y:S05]  /*01e0*/  BRA.U !UP0, `(.L_x_3) ;  /* 0x0000000108107547 */ /* 0x000fea000b800000 */
[----:B-1----:R-:W1:Y:S01]  /*01f0*/  LDC.64 R2, c[0x0][0x8a8] ;  /* 0x00022a00ff027b82 */ /* 0x002e620000000a00 */
[----:B------:R-:W1:Y:S02]  /*0200*/  LDCU.64 UR4, c[0x0][0x358] ;  /* 0x00006b00ff0477ac */ /* 0x000e640008000a00 */
[----:B-1----:R2:W5:Y:S01]  /*0210*/  LDG.E R38, desc[UR4][R2.64] ;  /* 0x0000000402267981 */ /* 0x002562000c1e1900 */
[----:B------:R-:W-:Y:S05]  /*0220*/  BRA `(.L_x_2) ;  /* 0x0000000000087947 */ /* 0x000fea0003800000 */
.L_x_3:
[----:B------:R-:W2:Y:S02]  /*0230*/  LDCU UR4, c[0x0][0x8a0] ;  /* 0x00011400ff0477ac */ /* 0x000ea40008000800 */
[----:B--2---:R-:W-:Y:S02]  /*0240*/  MOV R38, UR4 ;  /* 0x0000000400267c02 */ /* 0x004fe40008000f00 */
.L_x_2:
[----:B------:R-:W-:Y:S01]  /*0250*/  IMAD.U32 R0, RZ, RZ, UR22 ;  /* 0x00000016ff007e24 */ /* 0x000fe2000f8e00ff */
[----:B------:R-:W-:Y:S04]  /*0260*/  BSSY.RECONVERGENT B0, `(.L_x_4) ;  /* 0x000000c000007945 */ /* 0x000fe80003800200 */
[C---:B------:R-:W-:Y:S02]  /*0270*/  ISETP.NE.OR P1, PT, R0.reuse, 0x1, !P3 ;  /* 0x000000010000780c */ /* 0x040fe40005f25670 */
[----:B------:R-:W-:-:S11]  /*0280*/  ISETP.NE.OR P0, PT, R0, 0x3, !P3 ;  /* 0x000000030000780c */ /* 0x000fd60005f05670 */
[----:B------:R-:W-:Y:S05]  /*0290*/  @P1 BRA `(.L_x_5) ;  /* 0x0000000000201947 */ /* 0x000fea0003800000 */
[----:B------:R-:W3:Y:S02]  /*02a0*/  LDCU.64 UR4, c[0x0][0x348] ;  /* 0x00006900ff0477ac */ /* 0x000ee40008000a00 */
[----:B---3--:R-:W-:Y:S02]  /*02b0*/  UIADD3 UR6, UP1, UPT, UR4, 0x80, URZ ;  /* 0x0000008004067890 */ /* 0x008fe4000ff3e0ff */
[----:B------:R-:W-:Y:S02]  /*02c0*/  UIADD3 UR4, UP0, UPT, UR4, 0x180, URZ ;  /* 0x0000018004047890 */ /* 0x000fe4000ff1e0ff */
[----:B------:R-:W-:Y:S02]  /*02d0*/  UIADD3.X UR7, UPT, UPT, URZ, UR5, URZ, UP1, !UPT ;  /* 0x00000005ff077290 */ /* 0x000fe40008ffe4ff */
[----:B------:R-:W-:-:S07]  /*02e0*/  UIADD3.X UR5, UPT, UPT, URZ, UR5, URZ, UP0, !UPT ;  /* 0x00000005ff057290 */ /* 0x000fce00087fe4ff */
[----:B------:R3:W-:Y:S02]  /*02f0*/  UTMACCTL.PF [UR6] ;  /* 0x00000000060079b9 */ /* 0x0007e40008040000 */
[----:B------:R3:W-:Y:S02]  /*0300*/  UTMACCTL.PF [UR4] ;  /* 0x00000000040079b9 */ /* 0x0007e40008040000 */
[----:B---3--:R-:W-:Y:S01]  /*0310*/  NOP ;  /* 0x0000000000007918 */ /* 0x008fe20000000000 */
.L_x_5:
[----:B------:R-:W-:Y:S05]  /*0320*/  BSYNC.RECONVERGENT B0 ;  /* 0x0000000000007941 */ /* 0x000fea0003800200 */
.L_x_4:
[----:B------:R-:W-:Y:S04]  /*0330*/  BSSY.RECONVERGENT B0, `(.L_x_6) ;  /* 0x000000a000007945 */ /* 0x000fe80003800200 */
        /* <DEDUP_REMOVED lines=9> */
.L_x_7:
[----:B------:R-:W-:Y:S05]  /*03d0*/  BSYNC.RECONVERGENT B0 ;  /* 0x0000000000007941 */ /* 0x000fea0003800200 */
.L_x_6:
[----:B------:R-:W3:Y:S01]  /*03e0*/  LDCU.64 UR4, c[0x0][0x888] ;  /* 0x00011100ff0477ac */ /* 0x000ee20008000a00 */
[----:B------:R-:W-:Y:S02]  /*03f0*/  UISETP.EQ.U32.AND UP1, UPT, UR8, URZ, UPT ;  /* 0x000000ff0800728c */ /* 0x000fe4000bf22070 */
[----:B------:R-:W-:Y:S02]  /*0400*/  UPLOP3.LUT UP3, UPT, UPT, UPT, UPT, 0x80, 0x8 ;  /* 0x000000000008789c */ /* 0x000fe40003f6f070 */
[----:B---3--:R-:W-:-:S04]  /*0410*/  UISETP.NE.U32.AND UP0, UPT, UR4, URZ, UPT ;  /* 0x000000ff0400728c */ /* 0x008fc8000bf05070 */
[----:B------:R-:W-:-:S04]  /*0420*/  UISETP.NE.AND.EX UP0, UPT, UR5, URZ, UPT, UP0 ;  /* 0x000000ff0500728c */ /* 0x000fc8000bf05300 */
[----:B------:R-:W-:-:S04]  /*0430*/  UISETP.EQ.OR.EX UP2, UPT, UR9, URZ, !UP0, UP1 ;  /* 0x000000ff0900728c */ /* 0x000fc8000c742710 */
[----:B------:R-:W-:-:S05]  /*0440*/  UP2UR UR61, UPR, URZ, 0x4 ;  /* 0x00000004ff3d7883 */ /* 0x000fca0008000000 */
[----:B------:R-:W-:Y:S07]  /*0450*/  BRA.U !UP2, `(.L_x_8) ;  /* 0x000000010a207547 */ /* 0x000fee000b800000 */
[----:B-----5:R-:W-:Y:S01]  /*0460*/  R2UR UR5, R39 ;  /* 0x00000000270572ca */ /* 0x020fe200000e0000 */
[----:B------:R-:W-:Y:S02]  /*0470*/  UISETP.NE.U32.AND UP1, UPT, UR8, URZ, UPT ;  /* 0x000000ff0800728c */ /* 0x000fe4000bf25070 */
[----:B------:R-:W-:Y:S02]  /*0480*/  USEL UR4, URZ, 0xffffffff, UP0 ;  /* 0xffffffffff047887 */ /* 0x000fe40008000000 */
[----:B------:R-:W-:-:S08]  /*0490*/  UISETP.NE.AND.EX UP1, UPT, UR9, URZ, UPT, UP1 ;  /* 0x000000ff0900728c */ /* 0x000fd0000bf25310 */
[----:B------:R-:W-:-:S04]  /*04a0*/  UISETP.NE.AND UP0, UPT, UR5, URZ, UPT ;  /* 0x000000ff0500728c */ /* 0x000fc8000bf05270 */
[----:B------:R-:W-:-:S04]  /*04b0*/  @!UP1 USEL UR4, URZ, 0xffffffff, UP0 ;  /* 0xffffffffff049887 */ /* 0x000fc80008000000 */
[----:B------:R-:W-:-:S04]  /*04c0*/  ULOP3.LUT UR4, UR4, 0x1, URZ, 0xc0, !UPT ;  /* 0x0000000104047892 */ /* 0x000fc8000f8ec0ff */
[----:B------:R-:W-:-:S11]  /*04d0*/  UISETP.NE.U32.AND UP3, UPT, UR4, 0x1, UPT ;  /* 0x000000010400788c */ /* 0x000fd6000bf65070 */
.L_x_8:
[----:B-12---:R-:W1:Y:S01]  /*04e0*/  SHFL.IDX PT, R2, R81, RZ, 0x1f ;  /* 0x00001fff51027589 */ /* 0x006e6200000e0000 */
[----:B------:R-:W-:-:S04]  /*04f0*/  UISETP.NE.AND UP0, UPT, UR22, 0x2, UPT ;  /* 0x000000021600788c */ /* 0x000fc8000bf05270 */
[----:B------:R-:W-:Y:S01]  /*0500*/  USEL UR34, URZ, 0x1, UP0 ;  /* 0x00000001ff227887 */ /* 0x000fe20008000000 */
[----:B-1----:R-:W-:-:S13]  /*0510*/  ISETP.NE.AND P0, PT, R2, RZ, PT ;  /* 0x000000ff0200720c */ /* 0x002fda0003f05270 */
[----:B------:R-:W-:Y:S05]  /*0520*/  @P0 BRA `(.L_x_9) ;  /* 0x0000000000500947 */ /* 0x000fea0003800000 */
[----:B------:R-:W1:Y:S01]  /*0530*/  S2UR UR4, SR_CgaCtaId ;  /* 0x00000000000479c3 */ /* 0x000e620000008800 */
[----:B------:R-:W-:Y:S01]  /*0540*/  UMOV UR5, 0x400 ;  /* 0x0000040000057882 */ /* 0x000fe20000000000 */
[----:B------:R-:W-:Y:S01]  /*0550*/  UMOV UR8, 0x1 ;  /* 0x0000000100087882 */ /* 0x000fe20000000000 */
[----:B------:R-:W-:Y:S01]  /*0560*/  UMOV UR6, 0x2 ;  /* 0x0000000200067882 */ /* 0x000fe20000000000 */
[----:B------:R-:W-:-:S04]  /*0570*/  UIADD3 UR8, UPT, UPT, -UR8, 0x100000, URZ ;  /* 0x0010000008087890 */ /* 0x000fc8000fffe1ff */
[----:B------:R-:W-:Y:S02]  /*0580*/  USHF.L.U32 UR9, UR8, 0xb, URZ ;  /* 0x0000000b08097899 */ /* 0x000fe400080006ff */
[----:B------:R-:W-:Y:S02]  /*0590*/  USHF.L.U32 UR8, UR8, 0x1, URZ ;  /* 0x0000000108087899 */ /* 0x000fe400080006ff */
[----:B------:R-:W-:-:S04]  /*05a0*/  UIADD3 UR6, UPT, UPT, -UR6, 0x100000, URZ ;  /* 0x0010000006067890 */ /* 0x000fc8000fffe1ff */
[----:B------:R-:W-:Y:S02]  /*05b0*/  USHF.L.U32 UR7, UR6, 0xb, URZ ;  /* 0x0000000b06077899 */ /* 0x000fe400080006ff */
[----:B------:R-:W-:Y:S01]  /*05c0*/  USHF.L.U32 UR6, UR6, 0x1, URZ ;  /* 0x0000000106067899 */ /* 0x000fe200080006ff */
[----:B------:R-:W-:Y:S01]  /*05d0*/  ELECT P0, URZ, PT ;  /* 0x0000000000ff782f */ /* 0x000fe20003800000 */
[----:B-1----:R-:W-:Y:S01]  /*05e0*/  ULEA UR4, UR4, UR5, 0x18 ;  /* 0x0000000504047291 */ /* 0x002fe2000f8ec0ff */
[----:B------:R-:W1:Y:S11]  /*05f0*/  FENCE.VIEW.ASYNC.S ;  /* 0x00000000000073c6 */ /* 0x000e760000000000 */
[----:B-1----:R1:W2:Y:S01]  /*0600*/  SYNCS.EXCH.64 URZ, [UR4], UR8 ;  /* 0x0000000804ff75b2 */ /* 0x0022a20008000100 */
[----:B------:R1:W3:Y:S01]  /*0610*/  SYNCS.EXCH.64 URZ, [UR4+0x18], UR6 ;  /* 0x0000180604ff75b2 */ /* 0x0002e20008000100 */
[----:B------:R1:W4:Y:S01]  /*0620*/  SYNCS.EXCH.64 URZ, [UR4+0x8], UR8 ;  /* 0x0000080804ff75b2 */ /* 0x0003220008000100 */
[----:B------:R1:W1:Y:S01]  /*0630*/  SYNCS.EXCH.64 URZ, [UR4+0x20], UR6 ;  /* 0x0000200604ff75b2 */ /* 0x0002620008000100 */
[----:B------:R1:W1:Y:S01]  /*0640*/  SYNCS.EXCH.64 URZ, [UR4+0x10], UR8 ;  /* 0x0000100804ff75b2 */ /* 0x0002620008000100 */
[----:B------:R1:W1:Y:S01]  /*0650*/  SYNCS.EXCH.64 URZ, [UR4+0x28], UR6 ;  /* 0x0000280604ff75b2 */ /* 0x0002620008000100 */
[----:B------:R-:W-:Y:S01]  /*0660*/  NOP ;  /* 0x0000000000007918 */ /* 0x000fe20000000000 */
.L_x_9:
[----:B------:R-:W2:Y:S01]  /*0670*/  SHFL.IDX PT, R2, R81, RZ, 0x1f ;  /* 0x00001fff51027589 */ /* 0x000ea200000e0000 */
[----:B------:R-:W-:Y:S01]  /*0680*/  NOP ;  /* 0x0000000000007918 */ /* 0x000fe20000000000 */
[----:B--2---:R-:W-:-:S13]  /*0690*/  ISETP.NE.AND P0, PT, R2, 0x1, PT ;  /* 0x000000010200780c */ /* 0x004fda0003f05270 */
[----:B------:R-:W-:Y:S05]  /*06a0*/  @P0 BRA `(.L_x_10) ;  /* 0x0000000000400947 */ /* 0x000fea0003800000 */
[----:B-1----:R-:W1:Y:S01]  /*06b0*/  S2UR UR4, SR_CgaCtaId ;  /* 0x00000000000479c3 */ /* 0x002e620000008800 */
        /* <DEDUP_REMOVED lines=12> */
[----:B-1----:R2:W1:Y:S01]  /*0780*/  SYNCS.EXCH.64 URZ, [UR4+0x30], UR8 ;  /* 0x0000300804ff75b2 */ /* 0x0024620008000100 */
[----:B------:R2:W1:Y:S02]  /*0790*/  SYNCS.EXCH.64 URZ, [UR4+0x38], UR6 ;  /* 0x0000380604ff75b2 */ /* 0x0004640008000100 */
[----:B--2---:R-:W-:Y:S01]  /*07a0*/  NOP ;  /* 0x0000000000007918 */ /* 0x004fe20000000000 */
.L_x_10:
[----:B------:R-:W2:Y:S01]  /*07b0*/  SHFL.IDX PT, R2, R81, RZ, 0x1f ;  /* 0x00001fff51027589 */ /* 0x000ea200000e0000 */
[----:B------:R-:W-:Y:S01]  /*07c0*/  NOP ;  /* 0x0000000000007918 */ /* 0x000fe20000000000 */
[----:B--2---:R-:W-:-:S13]  /*07d0*/  ISETP.NE.AND P0, PT, R2, 0x3, PT ;  /* 0x000000030200780c */ /* 0x004fda0003f05270 */
[----:B------:R-:W-:Y:S05]  /*07e0*/  @P0 BRA `(.L_x_11) ;  /* 0x0000000000300947 */ /* 0x000fea0003800000 */
[----:B-1----:R-:W1:Y:S01]  /*07f0*/  S2UR UR6, SR_CgaCtaId ;  /* 0x00000000000679c3 */ /* 0x002e620000008800 */
[----:B------:R-:W-:Y:S01]  /*0800*/  UMOV UR4, 0x400 ;  /* 0x0000040000047882 */ /* 0x000fe20000000000 */
[----:B------:R-:W-:Y:S01]  /*0810*/  UMOV UR5, 0x20 ;  /* 0x0000002000057882 */ /* 0x000fe20000000000 */
[----:B------:R-:W-:Y:S01]  /*0820*/  ELECT P0, URZ, PT ;  /* 0x0000000000ff782f */ /* 0x000fe20003800000 */
[----:B-1----:R-:W-:Y:S02]  /*0830*/  ULEA UR6, UR6, UR4, 0x18 ;  /* 0x0000000406067291 */ /* 0x002fe4000f8ec0ff */
[----:B------:R-:W-:-:S04]  /*0840*/  UIADD3 UR4, UPT, UPT, -UR5, 0x100000, URZ ;  /* 0x0010000005047890 */ /* 0x000fc8000fffe1ff */
[----:B------:R-:W-:Y:S02]  /*0850*/  USHF.L.U32 UR5, UR4, 0xb, URZ ;  /* 0x0000000b04057899 */ /* 0x000fe400080006ff */
[----:B------:R-:W-:Y:S01]  /*0860*/  USHF.L.U32 UR4, UR4, 0x1, URZ ;  /* 0x0000000104047899 */ /* 0x000fe200080006ff */
[----:B------:R-:W1:Y:S11]  /*0870*/  FENCE.VIEW.ASYNC.S ;  /* 0x00000000000073c6 */ /* 0x000e760000000000 */
[----:B-1----:R2:W1:Y:S01]  /*0880*/  SYNCS.EXCH.64 URZ, [UR6+0x40], UR4 ;  /* 0x0000400406ff75b2 */ /* 0x0024620008000100 */
[----:B------:R2:W1:Y:S02]  /*0890*/  SYNCS.EXCH.64 URZ, [UR6+0x48], UR4 ;  /* 0x0000480406ff75b2 */ /* 0x0004640008000100 */
[----:B--2---:R-:W-:Y:S01]  /*08a0*/  NOP ;  /* 0x0000000000007918 */ /* 0x004fe20000000000 */
.L_x_11:
[----:B------:R-:W2:Y:S01]  /*08b0*/  SHFL.IDX PT, R2, R81, RZ, 0x1f ;  /* 0x00001fff51027589 */ /* 0x000ea200000e0000 */
[----:B------:R-:W-:Y:S01]  /*08c0*/  NOP ;  /* 0x0000000000007918 */ /* 0x000fe20000000000 */
[----:B--2---:R-:W-:-:S13]  /*08d0*/  ISETP.NE.AND P0, PT, R2, 0x4, PT ;  /* 0x000000040200780c */ /* 0x004fda0003f05270 */
[----:B------:R-:W-:Y:S05]  /*08e0*/  @P0 BRA `(.L_x_12) ;  /* 0x00000000004c0947 */ /* 0x000fea0003800000 */
[----:B-1----:R-:W1:Y:S01]  /*08f0*/  S2UR UR6, SR_CgaCtaId ;  /* 0x00000000000679c3 */ /* 0x002e620000008800 */
[----:B------:R-:W-:Y:S01]  /*0900*/  UMOV UR4, 0x1e0 ;  /* 0x000001e000047882 */ /* 0x000fe20000000000 */
[----:B------:R-:W-:Y:S01]  /*0910*/  UMOV UR5, 0x400 ;  /* 0x0000040000057882 */ /* 0x000fe20000000000 */
[----:B------:R-:W-:Y:S01]  /*0920*/  USEL UR4, UR4, 0x1a0, UP3 ;  /* 0x000001a004047887 */ /* 0x000fe20009800000 */
[----:B------:R-:W-:Y:S01]  /*0930*/  UMOV UR8, 0x1 ;  /* 0x0000000100087882 */ /* 0x000fe20000000000 */
[----:B------:R-:W-:Y:S01]  /*0940*/  ELECT P0, URZ, PT ;  /* 0x0000000000ff782f */ /* 0x000fe20003800000 */
[----:B------:R-:W-:-:S04]  /*0950*/  UIADD3 UR8, UPT, UPT, -UR8, 0x100000, URZ ;  /* 0x0010000008087890 */ /* 0x000fc8000fffe1ff */
[----:B------:R-:W-:Y:S02]  /*0960*/  USHF.L.U32 UR9, UR8, 0xb, URZ ;  /* 0x0000000b08097899 */ /* 0x000fe400080006ff */
[----:B------:R-:W-:Y:S02]  /*0970*/  USHF.L.U32 UR8, UR8, 0x1, URZ ;  /* 0x0000000108087899 */ /* 0x000fe400080006ff */
[----:B-1----:R-:W-:Y:S02]  /*0980*/  ULEA UR6, UR6, UR5, 0x18 ;  /* 0x0000000506067291 */ /* 0x002fe4000f8ec0ff */
[----:B------:R-:W-:-:S04]  /*0990*/  UIADD3 UR4, UPT, UPT, -UR4, 0x100000, URZ ;  /* 0x0010000004047890 */ /* 0x000fc8000fffe1ff */
[----:B------:R-:W-:Y:S02]  /*09a0*/  USHF.L.U32 UR5, UR4, 0xb, URZ ;  /* 0x0000000b04057899 */ /* 0x000fe400080006ff */
[----:B------:R-:W-:Y:S01]  /*09b0*/  USHF.L.U32 UR4, UR4, 0x1, URZ ;  /* 0x0000000104047899 */ /* 0x000fe200080006ff */
[----:B------:R-:W1:Y:S03]  /*09c0*/  FENCE.VIEW.ASYNC.S ;  /* 0x00000000000073c6 */ /* 0x000e660000000000 */
[----:B-1----:R2:W1:Y:S08]  /*09d0*/  SYNCS.EXCH.64 URZ, [UR6+0x50], UR8 ;  /* 0x0000500806ff75b2 */ /* 0x0024700008000100 */
[----:B------:R2:W1:Y:S01]  /*09e0*/  SYNCS.EXCH.64 URZ, [UR6+0x60], UR4 ;  /* 0x0000600406ff75b2 */ /* 0x0004620008000100 */
[----:B------:R2:W1:Y:S01]  /*09f0*/  SYNCS.EXCH.64 URZ, [UR6+0x58], UR8 ;  /* 0x0000580806ff75b2 */ /* 0x0004620008000100 */
[----:B------:R2:W1:Y:S02]  /*0a00*/  SYNCS.EXCH.64 URZ, [UR6+0x68], UR4 ;  /* 0x0000680406ff75b2 */ /* 0x0004640008000100 */
[----:B--2---:R-:W-:Y:S01]  /*0a10*/  NOP ;  /* 0x0000000000007918 */ /* 0x004fe20000000000 */
.L_x_12:
        /* <DEDUP_REMOVED lines=18> */
[----:B------:R2:W1:Y:S01]  /*0b40*/  SYNCS.EXCH.64 URZ, [UR4+0x90], UR6 ;  /* 0x0000900604ff75b2 */ /* 0x0004620008000100 */
[----:B------:R2:W1:Y:S01]  /*0b50*/  SYNCS.EXCH.64 URZ, [UR4+0x78], UR8 ;  /* 0x0000780804ff75b2 */ /* 0x0004620008000100 */
[----:B------:R2:W1:Y:S01]  /*0b60*/  SYNCS.EXCH.64 URZ, [UR4+0x98], UR6 ;  /* 0x0000980604ff75b2 */ /* 0x0004620008000100 */
[----:B------:R2:W1:Y:S01]  /*0b70*/  SYNCS.EXCH.64 URZ, [UR4+0x80], UR8 ;  /* 0x0000800804ff75b2 */ /* 0x0004620008000100 */
[----:B------:R2:W1:Y:S01]  /*0b80*/  SYNCS.EXCH.64 URZ, [UR4+0xa0], UR6 ;  /* 0x0000a00604ff75b2 */ /* 0x0004620008000100 */
[----:B------:R2:W1:Y:S01]  /*0b90*/  SYNCS.EXCH.64 URZ, [UR4+0x88], UR8 ;  /* 0x0000880804ff75b2 */ /* 0x0004620008000100 */
[----:B------:R2:W1:Y:S02]  /*0ba0*/  SYNCS.EXCH.64 URZ, [UR4+0xa8], UR6 ;  /* 0x0000a80604ff75b2 */ /* 0x0004640008000100 */
[----:B--2---:R-:W-:Y:S01]  /*0bb0*/  NOP ;  /* 0x0000000000007918 */ /* 0x004fe20000000000 */
.L_x_13:
[----:B------:R-:W2:Y:S01]  /*0bc0*/  SHFL.IDX PT, R2, R81, RZ, 0x1f ;  /* 0x00001fff51027589 */ /* 0x000ea200000e0000 */
[----:B------:R-:W1:Y:S01]  /*0bd0*/  S2UR UR48, SR_CgaCtaId ;  /* 0x00000000003079c3 */ /* 0x000e620000008800 */
[----:B------:R-:W-:Y:S01]  /*0be0*/  NOP ;  /* 0x0000000000007918 */ /* 0x000fe20000000000 */
[----:B--2---:R-:W-:-:S13]  /*0bf0*/  ISETP.NE.AND P0, PT, R2, 0x3, PT ;  /* 0x000000030200780c */ /* 0x004fda0003f05270 */
[----:B-1----:R-:W-:Y:S05]  /*0c00*/  @P0 BRA `(.L_x_14) ;  /* 0x0000000000340947 */ /* 0x002fea0003800000 */
[----:B------:R-:W-:Y:S01]  /*0c10*/  UMOV UR4, 0x400 ;  /* 0x0000040000047882 */ /* 0x000fe20000000000 */
[----:B------:R-:W-:Y:S01]  /*0c20*/  UMOV UR6, 0x20 ;  /* 0x0000002000067882 */ /* 0x000fe20000000000 */
[----:B------:R-:W-:Y:S02]  /*0c30*/  ULEA UR4, UR48, UR4, 0x18 ;  /* 0x0000000430047291 */ /* 0x000fe4000f8ec0ff */
[----:B------:R-:W-:-:S04]  /*0c40*/  UIADD3 UR6, UPT, UPT, -UR6, 0x100000, URZ ;  /* 0x0010000006067890 */ /* 0x000fc8000fffe1ff */
[----:B------:R-:W-:Y:S02]  /*0c50*/  USHF.L.U32 UR7, UR6, 0xb, URZ ;  /* 0x0000000b06077899 */ /* 0x000fe400080006ff */
[----:B------:R-:W-:Y:S01]  /*0c60*/  USHF.L.U32 UR6, UR6, 0x1, URZ ;  /* 0x0000000106067899 */ /* 0x000fe200080006ff */
[----:B------:R-:W-:Y:S01]  /*0c70*/  ELECT P0, URZ, PT ;  /* 0x0000000000ff782f */ /* 0x000fe20003800000 */
[----:B------:R-:W1:Y:S10]  /*0c80*/  FENCE.VIEW.ASYNC.S ;  /* 0x00000000000073c6 */ /* 0x000e740000000000 */
[----:B-1----:R1:W2:Y:S01]  /*0c90*/  SYNCS.EXCH.64 URZ, [UR4+0xb0], UR6 ;  /* 0x0000b00604ff75b2 */ /* 0x0022a20008000100 */
[----:B------:R1:W1:Y:S01]  /*0ca0*/  SYNCS.EXCH.64 URZ, [UR4+0xc0], UR6 ;  /* 0x0000c00604ff75b2 */ /* 0x0002620008000100 */
[----:B------:R1:W1:Y:S01]  /*0cb0*/  SYNCS.EXCH.64 URZ, [UR4+0xb8], UR6 ;  /* 0x0000b80604ff75b2 */ /* 0x0002620008000100 */
[----:B------:R1:W1:Y:S01]  /*0cc0*/  SYNCS.EXCH.64 URZ, [UR4+0xc8], UR6 ;  /* 0x0000c80604ff75b2 */ /* 0x0002620008000100 */
[----:B------:R-:W-:Y:S01]  /*0cd0*/  NOP ;  /* 0x0000000000007918 */ /* 0x000fe20000000000 */
.L_x_14:
[----:B-1----:R-:W1:Y:S01]  /*0ce0*/  LDCU UR4, c[0x0][0x36c] ;  /* 0x00006d80ff0477ac */ /* 0x002e620008000800 */
[----:B------:R-:W-:Y:S01]  /*0cf0*/  ISETP.NE.OR P3, PT, R0, 0x2, !P3 ;  /* 0x000000020000780c */ /* 0x000fe20005f65670 */
[----:B------:R-:W-:Y:S01]  /*0d00*/  NOP ;  /* 0x0000000000007918 */ /* 0x000fe20000000000 */
[----:B------:R-:W-:Y:S01]  /*0d10*/  LOP3.LUT R0, R69, 0x1f, RZ, 0xc0, !PT ;  /* 0x0000001f45007812 */ /* 0x000fe200078ec0ff */
[----:B------:R-:W-:Y:S02]  /*0d20*/  UISETP.NE.AND UP4, UPT, UR22, URZ, UPT ;  /* 0x000000ff1600728c */ /* 0x000fe4000bf85270 */
[----:B-1----:R-:W-:-:S09]  /*0d30*/  UISETP.EQ.U32.AND UP5, UPT, UR4, 0x1, UPT ;  /* 0x000000010400788c */ /* 0x002fd2000bfa2070 */
[----:B------:R-:W-:Y:S05]  /*0d40*/  BRA.U !UP5, `(.L_x_15) ;  /* 0x000000010d087547 */ /* 0x000fea000b800000 */
[----:B--234-:R-:W-:Y:S01]  /*0d50*/  UCGABAR_ARV ;  /* 0x00000000000079c7 */ /* 0x01cfe20008000000 */
[----:B------:R-:W-:Y:S05]  /*0d60*/  BRA `(.L_x_16) ;  /* 0x0000000000047947 */ /* 0x000fea0003800000 */
.L_x_15:
[----:B--234-:R-:W-:Y:S01]  /*0d70*/  NOP ;  /* 0x0000000000007918 */ /* 0x01cfe20000000000 */
.L_x_16:
[----:B------:R-:W1:Y:S01]  /*0d80*/  S2UR UR7, SR_CTAID.X ;  /* 0x00000000000779c3 */ /* 0x000e620000002500 */
[----:B------:R-:W-:-:S05]  /*0d90*/  CS2R.32 R3, SR_CgaSize ;  /* 0x0000000000037805 */ /* 0x000fca0000008a00 */
[----:B------:R-:W-:-:S05]  /*0da0*/  IMAD R3, R3, -0xa0, RZ ;  /* 0xffffff6003037824 */ /* 0x000fca00078e02ff */
[----:B------:R-:W-:-:S14]  /*0db0*/  R2UR UR5, R3 ;  /* 0x00000000030572ca */ /* 0x000fdc00000e0000 */
[----:B------:R-:W2:Y:S01]  /*0dc0*/  LDCU UR5, c[0x0][UR5+0x2b0] ;  /* 0x00005600050577ac */ /* 0x000ea20008000800 */
[----:B------:R-:W-:-:S05]  /*0dd0*/  CS2R.32 R3, SR_CgaSize ;  /* 0x0000000000037805 */ /* 0x000fca0000008a00 */
[----:B------:R-:W-:-:S05]  /*0de0*/  IMAD R3, R3, -0xa0, RZ ;  /* 0xffffff6003037824 */ /* 0x000fca00078e02ff */
[----:B------:R-:W-:-:S14]  /*0df0*/  R2UR UR4, R3 ;  /* 0x00000000030472ca */ /* 0x000fdc00000e0000 */
[----:B------:R-:W3:Y:S01]  /*0e00*/  LDCU UR4, c[0x0][UR4+0x2b4] ;  /* 0x00005680040477ac */ /* 0x000ee20008000800 */
[----:B------:R-:W4:Y:S01]  /*0e10*/  S2UR UR8, SR_CTAID.Y ;  /* 0x00000000000879c3 */ /* 0x000f220000002600 */
[----:B------:R-:W3:Y:S01]  /*0e20*/  LDCU UR23, c[0x0][0xb24] ;  /* 0x00016480ff1777ac */ /* 0x000ee20008000800 */
[----:B------:R-:W-:-:S05]  /*0e30*/  CS2R.32 R3, SR_CgaSize ;  /* 0x0000000000037805 */ /* 0x000fca0000008a00 */
[----:B------:R-:W-:-:S05]  /*0e40*/  IMAD R3, R3, -0xa0, RZ ;  /* 0xffffff6003037824 */ /* 0x000fca00078e02ff */
[----:B------:R-:W-:-:S14]  /*0e50*/  R2UR UR60, R3 ;  /* 0x00000000033c72ca */ /* 0x000fdc00000e0000 */
[----:B------:R-:W3:Y:S01]  /*0e60*/  LDCU UR60, c[0x0][UR60+0x2a0] ;  /* 0x000054003c3c77ac */ /* 0x000ee20008000800 */
[----:B------:R-:W1:Y:S01]  /*0e70*/  S2UR UR36, SR_CTAID.Z ;  /* 0x00000000002479c3 */ /* 0x000e620000002700 */
[----:B------:R-:W-:-:S05]  /*0e80*/  CS2R.32 R3, SR_CgaSize ;  /* 0x0000000000037805 */ /* 0x000fca0000008a00 */
[----:B------:R-:W-:-:S05]  /*0e90*/  IMAD R3, R3, -0xa0, RZ ;  /* 0xffffff6003037824 */ /* 0x000fca00078e02ff */
[----:B------:R-:W-:-:S14]  /*0ea0*/  R2UR UR57, R3 ;  /* 0x00000000033972ca */ /* 0x000fdc00000e0000 */
[----:B------:R-:W3:Y:S01]  /*0eb0*/  LDCU UR57, c[0x0][UR57+0x2a4] ;  /* 0x00005480393977ac */ /* 0x000ee20008000800 */
[----:B------:R-:W3:Y:S01]  /*0ec0*/  LDCU UR40, c[0x0][0xb24] ;  /* 0x00016480ff2877ac */ /* 0x000ee20008000800 */
[----:B-1----:R-:W-:Y:S01]  /*0ed0*/  I2FP.F32.U32 R3, UR7 ;  /* 0x0000000700037c45 */ /* 0x002fe20008201000 */
[----:B------:R-:W1:Y:S04]  /*0ee0*/  LDCU UR26, c[0x0][0xb30] ;  /* 0x00016600ff1a77ac */ /* 0x000e680008000800 */
[----:B--2---:R-:W-:Y:S01]  /*0ef0*/  FMUL R3, R3, UR5 ;  /* 0x0000000503037c20 */ /* 0x004fe20008400000 */
[----:B------:R-:W-:Y:S01]  /*0f00*/  USHF.L.U32 UR24, UR48, 0xa, URZ ;  /* 0x0000000a30187899 */ /* 0x000fe200080006ff */
[----:B----4-:R-:W-:Y:S01]  /*0f10*/  I2FP.F32.U32 R2, UR8 ;  /* 0x0000000800027c45 */ /* 0x010fe20008201000 */
[----:B---3--:R-:W-:-:S03]  /*0f20*/  UISETP.GE.AND UP2, UPT, UR23, 0x1, UPT ;  /* 0x000000011700788c */ /* 0x008fc6000bf46270 */
[----:B------:R-:W2:Y:S01]  /*0f30*/  F2I.U32.TRUNC.NTZ R3, R3 ;  /* 0x0000000300037305 */ /* 0x000ea2000020f000 */
[----:B------:R-:W-:Y:S01]  /*0f40*/  UMOV UR46, UR7 ;  /* 0x00000007002e7c82 */ /* 0x000fe20008000000 */
[----:B------:R-:W-:Y:S01]  /*0f50*/  FMUL R2, R2, UR4 ;  /* 0x0000000402027c20 */ /* 0x000fe20008400000 */
[----:B------:R-:W-:-:S05]  /*0f60*/  UMOV UR45, UR8 ;  /* 0x00000008002d7c82 */ /* 0x000fca0008000000 */
[----:B------:R-:W3:Y:S01]  /*0f70*/  F2I.U32.TRUNC.NTZ R2, R2 ;  /* 0x0000000200027305 */ /* 0x000ee2000020f000 */
[----:B--2---:R-:W-:Y:S02]  /*0f80*/  R2UR UR4, R3 ;  /* 0x00000000030472ca */ /* 0x004fe400000e0000 */
[----:B---3--:R-:W-:Y:S02]  /*0f90*/  R2UR UR6, R2 ;  /* 0x00000000020672ca */ /* 0x008fe400000e0000 */
[----:B------:R-:W-:-:S09]  /*0fa0*/  PRMT R2, RZ, 0x7610, R2 ;  /* 0x00007610ff027816 */ /* 0x000fd20000000002 */
[----:B------:R-:W-:-:S04]  /*0fb0*/  UIADD3 UR5, UPT, UPT, -UR4, URZ, URZ ;  /* 0x000000ff04057290 */ /* 0x000fc8000fffe1ff */
[----:B------:R-:W-:Y:S02]  /*0fc0*/  UIMAD UR60, UR60, UR5, UR7 ;  /* 0x000000053c3c72a4 */ /* 0x000fe4000f8e0207 */
[----:B------:R-:W-:-:S04]  /*0fd0*/  UIADD3 UR4, UPT, UPT, -UR6, URZ, URZ ;  /* 0x000000ff06047290 */ /* 0x000fc8000fffe1ff */
[----:B------:R-:W-:Y:S01]  /*0fe0*/  UIMAD UR57, UR57, UR4, UR8 ;  /* 0x00000004393972a4 */ /* 0x000fe2000f8e0208 */
[----:B-1----:R-:W-:Y:S11]  /*0ff0*/  BRA.U UP4, `(.L_x_17) ;  /* 0x0000000104247547 */ /* 0x002ff6000b800000 */
[----:B------:R-:W-:Y:S02]  /*1000*/  UISETP.NE.AND UP0, UPT, UR57, URZ, UPT ;  /* 0x000000ff3900728c */ /* 0x000fe4000bf05270 */
[----:B------:R-:W-:Y:S02]  /*1010*/  UISETP.NE.AND UP1, UPT, UR57, 0x1, UPT ;  /* 0x000000013900788c */ /* 0x000fe4000bf25270 */
[----:B------:R-:W-:Y:S02]  /*1020*/  UISETP.EQ.OR UP0, UPT, UR60, URZ, !UP0 ;  /* 0x000000ff3c00728c */ /* 0x000fe4000c702670 */
[----:B------:R-:W-:Y:S02]  /*1030*/  USEL UR4, URZ, 0x2, UP1 ;  /* 0x00000002ff047887 */ /* 0x000fe40008800000 */
[----:B------:R-:W-:Y:S02]  /*1040*/  USEL UR5, URZ, 0x1, !UP0 ;  /* 0x00000001ff057887 */ /* 0x000fe4000c000000 */
[----:B------:R-:W-:-:S04]  /*1050*/  UISETP.NE.AND UP0, UPT, UR60, URZ, UPT ;  /* 0x000000ff3c00728c */ /* 0x000fc8000bf05270 */
[----:B------:R-:W-:-:S04]  /*1060*/  USEL UR4, UR4, 0x2, UP0 ;  /* 0x0000000204047887 */ /* 0x000fc80008000000 */
[----:B------:R-:W-:-:S06]  /*1070*/  UIADD3 UR4, UPT, UPT, UR5, UR4, URZ ;  /* 0x0000000405047290 */ /* 0x000fcc000fffe0ff */
[----:B------:R-:W-:Y:S02]  /*1080*/  MOV R2, UR4 ;  /* 0x0000000400027c02 */ /* 0x000fe40008000f00 */
.L_x_17:
[----:B------:R-:W-:Y:S05]  /*1090*/  BRA.U !UP2, `(.L_x_18) ;  /* 0x000000010ad47547 */ /* 0x000fea000b800000 */
[----:B------:R-:W1:Y:S01]  /*10a0*/  LDCU.128 UR12, c[0x0][0xb10] ;  /* 0x00016200ff0c77ac */ /* 0x000e620008000c00 */
[----:B------:R-:W2:Y:S01]  /*10b0*/  LDCU UR6, c[0x0][0x370] ;  /* 0x00006e00ff0677ac */ /* 0x000ea20008000800 */
[----:B------:R-:W3:Y:S01]  /*10c0*/  LDCU UR5, c[0x0][0x374] ;  /* 0x00006e80ff0577ac */ /* 0x000ee20008000800 */
[----:B------:R-:W4:Y:S01]  /*10d0*/  LDCU UR25, c[0x0][0xb0c] ;  /* 0x00016180ff1977ac */ /* 0x000f220008000800 */
[----:B------:R-:W4:Y:S01]  /*10e0*/  LDCU UR4, c[0x0][0xb20] ;  /* 0x00016400ff0477ac */ /* 0x000f220008000800 */
[----:B------:R-:W4:Y:S01]  /*10f0*/  LDCU.64 UR8, c[0x0][0xb28] ;  /* 0x00016500ff0877ac */ /* 0x000f220008000a00 */
[----:B-1----:R-:W-:Y:S02]  /*1100*/  UISETP.NE.AND UP0, UPT, UR14, 0x1, UPT ;  /* 0x000000010e00788c */ /* 0x002fe4000bf05270 */
[----:B---3--:R-:W-:Y:S02]  /*1110*/  UIMAD.WIDE.U32 UR10, UR5, UR15, URZ ;  /* 0x0000000f050a72a5 */ /* 0x008fe4000f8e00ff */
[----:B--2---:R-:W-:-:S02]  /*1120*/  UIMAD.WIDE.U32 UR18, UR6, UR12, URZ ;  /* 0x0000000c061272a5 */ /* 0x004fc4000f8e00ff */
[----:B----4-:R-:W-:Y:S02]  /*1130*/  UISETP.NE.AND UP1, UPT, UR25, 0x1, UPT ;  /* 0x000000011900788c */ /* 0x010fe4000bf25270 */
[----:B------:R-:W-:Y:S01]  /*1140*/  UISETP.NE.AND UP2, UPT, UR23, 0x1, UPT ;  /* 0x000000011700788c */ /* 0x000fe2000bf45270 */
[----:B------:R-:W-:Y:S02]  /*1150*/  UMOV UR10, UR11 ;  /* 0x0000000b000a7c82 */ /* 0x000fe40008000000 */
[----:B------:R-:W-:Y:S01]  /*1160*/  UMOV UR18, UR19 ;  /* 0x0000001300127c82 */ /* 0x000fe20008000000 */
[----:B------:R-:W-:Y:S02]  /*1170*/  @UP0 USHF.R.U32.HI UR5, URZ, UR4, UR10 ;  /* 0x00000004ff050299 */ /* 0x000fe4000801160a */
[----:B------:R-:W-:Y:S02]  /*1180*/  UIMAD.WIDE.U32 UR20, UR45, UR15, URZ ;  /* 0x0000000f2d1472a5 */ /* 0x000fe4000f8e00ff */
[----:B------:R-:W-:-:S02]  /*1190*/  UIMAD.WIDE.U32 UR10, UR5, UR8, URZ ;  /* 0x00000008050a72a5 */ /* 0x000fc4000f8e00ff */
[----:B------:R-:W-:Y:S02]  /*11a0*/  @UP1 USHF.R.U32.HI UR6, URZ, UR13, UR18 ;  /* 0x0000000dff061299 */ /* 0x000fe40008011612 */
[----:B------:R-:W-:Y:S02]  /*11b0*/  UIMAD.WIDE.U32 UR16, UR46, UR12, URZ ;  /* 0x0000000c2e1072a5 */ /* 0x000fe4000f8e00ff */
[----:B------:R-:W-:Y:S01]  /*11c0*/  UIMAD.WIDE.U32 UR18, UR6, UR8, URZ ;  /* 0x00000008061272a5 */ /* 0x000fe2000f8e00ff */
[----:B------:R-:W-:Y:S01]  /*11d0*/  UMOV UR20, UR21 ;  /* 0x0000001500147c82 */ /* 0x000fe20008000000 */
[----:B------:R-:W-:Y:S01]  /*11e0*/  UMOV UR10, UR11 ;  /* 0x0000000b000a7c82 */ /* 0x000fe20008000000 */
[----:B------:R-:W-:Y:S02]  /*11f0*/  USHF.R.U32.HI UR20, URZ, UR4, UR20 ;  /* 0x00000004ff147299 */ /* 0x000fe40008011614 */
[----:B------:R-:W-:Y:S02]  /*1200*/  @UP2 USHF.R.U32.HI UR5, URZ, UR9, UR10 ;  /* 0x00000009ff052299 */ /* 0x000fe4000801160a */
[----:B------:R-:W-:Y:S01]  /*1210*/  UMOV UR7, UR19 ;  /* 0x0000001300077c82 */ /* 0x000fe20008000000 */
[----:B------:R-:W-:Y:S01]  /*1220*/  UMOV UR16, UR17 ;  /* 0x0000001100107c82 */ /* 0x000fe20008000000 */
[----:B------:R-:W-:-:S02]  /*1230*/  @UP2 USHF.R.U32.HI UR6, URZ, UR9, UR7 ;  /* 0x00000009ff062299 */ /* 0x000fc40008011607 */
[----:B------:R-:W-:Y:S02]  /*1240*/  USHF.R.U32.HI UR13, URZ, UR13, UR16 ;  /* 0x0000000dff0d7299 */ /* 0x000fe40008011610 */
[----:B------:R-:W-:Y:S02]  /*1250*/  USEL UR4, UR45, UR20, !UP0 ;  /* 0x000000142d047287 */ /* 0x000fe4000c000000 */
[----:B------:R-:W-:Y:S02]  /*1260*/  UIMAD UR7, UR5, UR23, URZ ;  /* 0x00000017050772a4 */ /* 0x000fe4000f8e02ff */
[----:B------:R-:W-:Y:S02]  /*1270*/  USEL UR5, UR46, UR13, !UP1 ;  /* 0x0000000d2e057287 */ /* 0x000fe4000c800000 */
[----:B------:R-:W-:Y:S02]  /*1280*/  UIMAD UR12, UR6, UR23, URZ ;  /* 0x00000017060c72a4 */ /* 0x000fe4000f8e02ff */
[----:B------:R-:W-:-:S02]  /*1290*/  UISETP.GE.AND UP0, UPT, UR4, UR7, UPT ;  /* 0x000000070400728c */ /* 0x000fc4000bf06270 */
[----:B------:R-:W-:Y:S02]  /*12a0*/  UIMAD.WIDE.U32 UR10, UR4, UR8, URZ ;  /* 0x00000008040a72a5 */ /* 0x000fe4000f8e00ff */
[----:B------:R-:W-:Y:S02]  /*12b0*/  UISETP.GE.OR UP0, UPT, UR5, UR12, UP0 ;  /* 0x0000000c0500728c */ /* 0x000fe40008706670 */
[----:B------:R-:W-:Y:S02]  /*12c0*/  UIMAD.WIDE.U32 UR12, UR5, UR8, URZ ;  /* 0x00000008050c72a5 */ /* 0x000fe4000f8e00ff */
[----:B------:R-:W-:Y:S01]  /*12d0*/  UIADD3 UR10, UPT, UPT, -UR4, URZ, URZ ;  /* 0x000000ff040a7290 */ /* 0x000fe2000fffe1ff */
[----:B------:R-:W-:Y:S01]  /*12e0*/  UMOV UR8, UR11 ;  /* 0x0000000b00087c82 */ /* 0x000fe20008000000 */
[----:B------:R-:W-:Y:S02]  /*12f0*/  UIADD3 UR11, UPT, UPT, -UR5, URZ, URZ ;  /* 0x000000ff050b7290 */ /* 0x000fe4000fffe1ff */
[----:B------:R-:W-:-:S03]  /*1300*/  USHF.R.U32.HI UR8, URZ, UR9, UR8 ;  /* 0x00000009ff087299 */ /* 0x000fc60008011608 */
[----:B------:R-:W-:Y:S01]  /*1310*/  @!UP0 UMOV UR7, UR13 ;  /* 0x0000000d00078c82 */ /* 0x000fe20008000000 */
[----:B------:R-:W-:Y:S02]  /*1320*/  UIMAD UR45, UR14, UR10, UR45 ;  /* 0x0000000a0e2d72a4 */ /* 0x000fe4000f8e022d */
[----:B------:R-:W-:Y:S02]  /*1330*/  USEL UR8, UR4, UR8, !UP2 ;  /* 0x0000000804087287 */ /* 0x000fe4000d000000 */
[----:B------:R-:W-:Y:S02]  /*1340*/  @!UP0 USHF.R.U32.HI UR7, URZ, UR9, UR7 ;  /* 0x00000009ff078299 */ /* 0x000fe40008011607 */
[----:B------:R-:W-:Y:S02]  /*1350*/  UIADD3 UR9, UPT, UPT, -UR8, URZ, URZ ;  /* 0x000000ff08097290 */ /* 0x000fe4000fffe1ff */
[----:B------:R-:W-:Y:S02]  /*1360*/  @!UP0 USEL UR7, UR5, UR7, !UP2 ;  /* 0x0000000705078287 */ /* 0x000fe4000d000000 */
[----:B------:R-:W-:-:S02]  /*1370*/  UIMAD UR9, UR23, UR9, UR4 ;  /* 0x00000009170972a4 */ /* 0x000fc4000f8e0204 */
[----:B------:R-:W-:Y:S02]  /*1380*/  @!UP0 UIADD3 UR8, UPT, UPT, UR8, -UR7, URZ ;  /* 0x8000000708088290 */ /* 0x000fe4000fffe0ff */
[----:B------:R-:W-:Y:S02]  /*1390*/  @!UP0 UIMAD UR6, UR9, UR6, UR7 ;  /* 0x00000006090682a4 */ /* 0x000fe4000f8e0207 */
[----:B------:R-:W-:Y:S02]  /*13a0*/  @!UP0 UIMAD UR4, UR8, UR23, UR5 ;  /* 0x00000017080482a4 */ /* 0x000fe4000f8e0205 */
[----:B------:R-:W-:Y:S02]  /*13b0*/  UIMAD UR46, UR25, UR11, UR46 ;  /* 0x0000000b192e72a4 */ /* 0x000fe4000f8e022e */
[----:B------:R-:W-:Y:S01]  /*13c0*/  UIMAD UR45, UR4, UR14, UR45 ;  /* 0x0000000e042d72a4 */ /* 0x000fe2000f8e022d */
[----:B------:R-:W-:Y:S02]  /*13d0*/  @!UP0 UMOV UR5, UR6 ;  /* 0x0000000600058c82 */ /* 0x000fe40008000000 */
[----:B------:R-:W-:-:S12]  /*13e0*/  UIMAD UR46, UR5, UR25, UR46 ;  /* 0x00000019052e72a4 */ /* 0x000fd8000f8e022e */
.L_x_18:
[----:B------:R-:W-:Y:S02]  /*13f0*/  UISETP.NE.AND UP1, UPT, UR26, 0x1, UPT ;  /* 0x000000011a00788c */ /* 0x000fe4000bf25270 */
[----:B------:R-:W-:Y:S02]  /*1400*/  UISETP.NE.AND UP0, UPT, UR22, 0x2, UPT ;  /* 0x000000021600788c */ /* 0x000fe4000bf05270 */
[----:B------:R-:W-:-:S05]  /*1410*/  ULOP3.LUT UR21, UR24, 0x400, URZ, 0xc0, !UPT ;  /* 0x0000040018157892 */ /* 0x000fca000f8ec0ff */
[----:B------:R-:W-:Y:S07]  /*1420*/  BRA.U UP1, `(.L_x_19) ;  /* 0x0000000101447547 */ /* 0x000fee000b800000 */
[----:B------:R-:W1:Y:S01]  /*1430*/  LDCU.128 UR8, c[0x0][0xb10] ;  /* 0x00016200ff0877ac */ /* 0x000e620008000c00 */
[----:B------:R-:W2:Y:S01]  /*1440*/  LDCU UR12, c[0x0][0xb0c] ;  /* 0x00016180ff0c77ac */ /* 0x000ea20008000800 */
[----:B------:R-:W3:Y:S01]  /*1450*/  LDCU UR13, c[0x0][0xb20] ;  /* 0x00016400ff0d77ac */ /* 0x000ee20008000800 */
[----:B-1----:R-:W-:Y:S02]  /*1460*/  UIMAD.WIDE.U32 UR6, UR46, UR8, URZ ;  /* 0x000000082e0672a5 */ /* 0x002fe4000f8e00ff */
[----:B------:R-:W-:Y:S02]  /*1470*/  UIMAD.WIDE.U32 UR4, UR45, UR11, URZ ;  /* 0x0000000b2d0472a5 */ /* 0x000fe4000f8e00ff */
[----:B--2---:R-:W-:Y:S02]  /*1480*/  UISETP.NE.AND UP2, UPT, UR12, 0x1, UPT ;  /* 0x000000010c00788c */ /* 0x004fe4000bf45270 */
[----:B------:R-:W-:Y:S01]  /*1490*/  UISETP.NE.AND UP1, UPT, UR10, 0x1, UPT ;  /* 0x000000010a00788c */ /* 0x000fe2000bf25270 */
[----:B------:R-:W-:-:S02]  /*14a0*/  UMOV UR6, UR7 ;  /* 0x0000000700067c82 */ /* 0x000fc40008000000 */
[----:B------:R-:W-:Y:S01]  /*14b0*/  UMOV UR4, UR5 ;  /* 0x0000000500047c82 */ /* 0x000fe20008000000 */
[----:B------:R-:W-:Y:S02]  /*14c0*/  USHF.R.U32.HI UR6, URZ, UR9, UR6 ;  /* 0x00000009ff067299 */ /* 0x000fe40008011606 */
[----:B---3--:R-:W-:Y:S02]  /*14d0*/  USHF.R.U32.HI UR4, URZ, UR13, UR4 ;  /* 0x0000000dff047299 */ /* 0x008fe40008011604 */
[----:B------:R-:W-:Y:S02]  /*14e0*/  USEL UR5, UR46, UR6, !UP2 ;  /* 0x000000062e057287 */ /* 0x000fe4000d000000 */
[----:B------:R-:W-:-:S04]  /*14f0*/  USEL UR4, UR45, UR4, !UP1 ;  /* 0x000000042d047287 */ /* 0x000fc8000c800000 */
[----:B------:R-:W-:Y:S02]  /*1500*/  UIADD3 UR6, UPT, UPT, UR5, -UR4, URZ ;  /* 0x8000000405067290 */ /* 0x000fe4000fffe0ff */
[----:B------:R-:W-:Y:S02]  /*1510*/  UIADD3 UR4, UPT, UPT, -UR5, UR4, URZ ;  /* 0x0000000405047290 */ /* 0x000fe4000fffe1ff */
[----:B------:R-:W-:Y:S02]  /*1520*/  UIMAD UR45, UR6, UR10, UR45 ;  /* 0x0000000a062d72a4 */ /* 0x000fe4000f8e022d */
[----:B------:R-:W-:-:S12]  /*1530*/  UIMAD UR46, UR4, UR12, UR46 ;  /* 0x0000000c042e72a4 */ /* 0x000fd8000f8e022e */
.L_x_19:
[----:B------:R-:W-:Y:S05]  /*1540*/  BRA.U !UP5, `(.L_x_20) ;  /* 0x000000010d0c7547 */ /* 0x000fea000b800000 */
[----:B------:R-:W-:Y:S01]  /*1550*/  UCGABAR_WAIT ;  /* 0x0000000000007dc7 */ /* 0x000fe20008000000 */
[----:B------:R-:W-:Y:S01]  /*1560*/  CCTL.IVALL ;  /* 0x00000000ff00798f */ /* 0x000fe20002000000 */
[----:B------:R-:W-:Y:S05]  /*1570*/  BRA `(.L_x_21) ;  /* 0x0000000000047947 */ /* 0x000fea0003800000 */
.L_x_20:
[----:B------:R-:W-:Y:S06]  /*1580*/  BAR.SYNC.DEFER_BLOCKING 0x0 ;  /* 0x0000000000007b1d */ /* 0x000fec0000010000 */
.L_x_21:
[----:B------:R-:W-:Y:S05]  /*1590*/  BRA.U UP0, `(.L_x_22) ;  /* 0x0000001100987547 */ /* 0x000fea000b800000 */
[----:B------:R-:W1:Y:S01]  /*15a0*/  LDCU UR6, c[0x0][0x38c] ;  /* 0x00007180ff0677ac */ /* 0x000e620008000800 */
[----:B------:R-:W-:Y:S01]  /*15b0*/  PLOP3.LUT P1, PT, PT, PT, UP3, 0x80, 0x8 ;  /* 0x000000000008781c */ /* 0x000fe20003f2f038 */
[----:B------:R-:W-:Y:S01]  /*15c0*/  IMAD.MOV.U32 R12, RZ, RZ, 0x1 ;  /* 0x00000001ff0c7424 */ /* 0x000fe200078e00ff */
[----:B------:R-:W-:Y:S01]  /*15d0*/  ISETP.EQ.OR P2, PT, R0, RZ, P3 ;  /* 0x000000ff0000720c */ /* 0x000fe20001f42670 */
[----:B------:R-:W-:Y:S01]  /*15e0*/  UISETP.NE.AND UP1, UPT, UR22, URZ, UPT ;  /* 0x000000ff1600728c */ /* 0x000fe2000bf25270 */
[----:B------:R-:W-:Y:S02]  /*15f0*/  PLOP3.LUT P1, PT, P1, PT, PT, 0x8, 0x80 ;  /* 0x000000000080781c */ /* 0x000fe40000f2e170 */
[----:B------:R-:W-:Y:S01]  /*1600*/  CS2R R10, SRZ ;  /* 0x00000000000a7805 */ /* 0x000fe2000001ff00 */
[----:B------:R-:W-:Y:S01]  /*1610*/  IMAD.MOV.U32 R9, RZ, RZ, RZ ;  /* 0x000000ffff097224 */ /* 0x000fe200078e00ff */
[----:B------:R-:W2:Y:S01]  /*1620*/  LDCU UR39, c[0x0][0x370] ;  /* 0x00006e00ff2777ac */ /* 0x000ea20008000800 */
[----:B------:R-:W-:Y:S01]  /*1630*/  IMAD.MOV.U32 R8, RZ, RZ, 0x1 ;  /* 0x00000001ff087424 */ /* 0x000fe200078e00ff */
[----:B------:R-:W3:Y:S01]  /*1640*/  LDCU.64 UR28, c[0x0][0x348] ;  /* 0x00006900ff1c77ac */ /* 0x000ee20008000a00 */
[----:B------:R-:W-:-:S02]  /*1650*/  USHF.R.U32.HI UR44, URZ, 0x5, UR21 ;  /* 0x00000005ff2c7899 */ /* 0x000fc40008011615 */
[----:B-1----:R-:W-:Y:S02]  /*1660*/  UIADD3 UR5, UPT, UPT, UR6, 0x1f, URZ ;  /* 0x0000001f06057890 */ /* 0x002fe4000fffe0ff */
[----:B------:R-:W-:Y:S02]  /*1670*/  UIADD3 UR47, UPT, UPT, UR6, 0x3e, URZ ;  /* 0x0000003e062f7890 */ /* 0x000fe4000fffe0ff */
[----:B------:R-:W-:Y:S01]  /*1680*/  USHF.R.S32.HI UR4, URZ, 0x1f, UR5 ;  /* 0x0000001fff047899 */ /* 0x000fe20008011405 */
[----:B------:R-:W1:Y:S03]  /*1690*/  LDCU UR38, c[0x0][0x374] ;  /* 0x00006e80ff2677ac */ /* 0x000e660008000800 */
[----:B------:R-:W-:Y:S02]  /*16a0*/  ULEA.HI UR4, UR4, UR5, URZ, 0x5 ;  /* 0x0000000504047291 */ /* 0x000fe4000f8f28ff */
[----:B------:R-:W-:-:S02]  /*16b0*/  USEL UR25, UR34, 0x2, UP1 ;  /* 0x0000000222197887 */ /* 0x000fc40008800000 */
[----:B------:R-:W-:Y:S02]  /*16c0*/  USHF.R.S32.HI UR42, URZ, 0x5, UR4 ;  /* 0x00000005ff2a7899 */ /* 0x000fe40008011404 */
[----:B------:R-:W-:Y:S02]  /*16d0*/  UIADD3 UR4, UPT, UPT, UR6, -0x1, URZ ;  /* 0xffffffff06047890 */ /* 0x000fe4000fffe0ff */
[----:B------:R-:W-:Y:S02]  /*16e0*/  UISETP.LT.U32.AND UP0, UPT, UR42, 0x3, UPT ;  /* 0x000000032a00788c */ /* 0x000fe4000bf01070 */
[----:B------:R-:W-:Y:S02]  /*16f0*/  UISETP.GE.U32.AND UP2, UPT, UR4, -0x3f, UPT ;  /* 0xffffffc10400788c */ /* 0x000fe4000bf46070 */
[----:B------:R-:W-:Y:S01]  /*1700*/  USEL UR41, UR42, 0x3, UP0 ;  /* 0x000000032a297887 */ /* 0x000fe20008000000 */
[----:B------:R-:W-:-:S03]  /*1710*/  UMOV UR5, URZ ;  /* 0x000000ff00057c82 */ /* 0x000fc60008000000 */
[----:B------:R-:W-:Y:S02]  /*1720*/  UIADD3 UR24, UPT, UPT, UR41, -0x1, URZ ;  /* 0xffffffff29187890 */ /* 0x000fe4000fffe0ff */
[----:B------:R-:W-:-:S03]  /*1730*/  UIADD3 UR43, UPT, UPT, UR42, -UR41, URZ ;  /* 0x800000292a2b7290 */ /* 0x000fc6000fffe0ff */
[----:B------:R-:W-:-:S04]  /*1740*/  @UP2 UIADD3 UR24, UPT, UPT, UR41, URZ, URZ ;  /* 0x000000ff29182290 */ /* 0x000fc8000fffe0ff */
[----:B-123--:R-:W-:-:S12]  /*1750*/  UIADD3 UR24, UPT, UPT, UR24, 0x1, URZ ;  /* 0x0000000118187890 */ /* 0x00efd8000fffe0ff */
.L_x_42:
[----:B------:R-:W-:Y:S01]  /*1760*/  UISETP.NE.AND UP0, UPT, UR48, URZ, UPT ;  /* 0x000000ff3000728c */ /* 0x000fe2000bf05270 */
[----:B------:R-:W1:Y:S08]  /*1770*/  S2UR UR48, SR_CgaCtaId ;  /* 0x00000000003079c3 */ /* 0x000e700000008800 */
[----:B------:R-:W-:Y:S05]  /*1780*/  BRA.U UP0, `(.L_x_23) ;  /* 0x0000000100347547 */ /* 0x000fea000b800000 */
[----:B------:R-:W2:Y:S01]  /*1790*/  S2R R0, SR_CgaCtaId ;  /* 0x0000000000007919 */ /* 0x000ea20000008800 */
[----:B------:R-:W-:-:S04]  /*17a0*/  MOV R2, 0x400 ;  /* 0x0000040000027802 */ /* 0x000fc80000000f00 */
[----:B--2---:R-:W-:Y:S02]  /*17b0*/  LEA R0, R0, R2, 0x18 ;  /* 0x0000000200007211 */ /* 0x004fe400078ec0ff */
[----:B------:R-:W-:-:S03]  /*17c0*/  SHF.L.U32 R2, R8, 0x1f, RZ ;  /* 0x0000001f08027819 */ /* 0x000fc600000006ff */
[----:B------:R-:W-:-:S04]  /*17d0*/  IMAD R0, R9, 0x8, R0 ;  /* 0x0000000809007824 */ /* 0x000fc800078e0200 */
[----:B------:R-:W2:Y:S02]  /*17e0*/  SYNCS.PHASECHK.TRANS64.TRYWAIT P0, [R0+URZ+0xc0], R2 ;  /* 0x0000c002000075a7 */ /* 0x000ea400080011ff */
[----:B--2---:R-:W-:Y:S05]  /*17f0*/  @!P0 BRA `(.L_x_24) ;  /* 0x0000004c00888947 */ /* 0x004fea0003800000 */
.L_x_101:
[----:B------:R-:W-:Y:S01]  /*1800*/  VIADD R9, R9, 0x1 ;  /* 0x0000000109097836 */ /* 0x000fe20000000000 */
[----:B------:R2:W-:Y:S04]  /*1810*/  SYNCS.ARRIVE.TRANS64.A1T0 RZ, [R0+URZ+0xb0], RZ ;  /* 0x0000b0ff00ff79a7 */ /* 0x0005e800081000ff */
[----:B------:R-:W-:-:S04]  /*1820*/  ISETP.NE.AND P0, PT, R9, 0x2, PT ;  /* 0x000000020900780c */ /* 0x000fc80003f05270 */
[----:B------:R-:W-:Y:S02]  /*1830*/  SEL R9, R9, RZ, P0 ;  /* 0x000000ff09097207 */ /* 0x000fe40000000000 */
[----:B--2---:R-:W-:-:S04]  /*1840*/  SEL R0, RZ, 0x1, P0 ;  /* 0x00000001ff007807 */ /* 0x004fc80000000000 */
[----:B------:R-:W-:-:S07]  /*1850*/  LOP3.LUT R8, R8, R0, RZ, 0x3c, !PT ;  /* 0x0000000008087212 */ /* 0x000fce00078e3cff */
.L_x_23:
[----:B------:R-:W-:Y:S01]  /*1860*/  UMOV UR6, 0x400 ;  /* 0x0000040000067882 */ /* 0x000fe20000000000 */
[----:B------:R-:W-:Y:S01]  /*1870*/  SHF.L.U32 R0, R12, 0x1f, RZ ;  /* 0x0000001f0c007819 */ /* 0x000fe200000006ff */
[----:B-1----:R-:W-:Y:S02]  /*1880*/  ULEA UR6, UR48, UR6, 0x18 ;  /* 0x0000000630067291 */ /* 0x002fe4000f8ec0ff */
[----:B------:R-:W-:Y:S02]  /*1890*/  UISETP.GE.U32.AND UP0, UPT, UR47, 0x3f, UPT ;  /* 0x0000003f2f00788c */ /* 0x000fe4000bf06070 */
[----:B------:R-:W-:Y:S02]  /*18a0*/  ULEA UR4, UR5, UR6, 0x3 ;  /* 0x0000000605047291 */ /* 0x000fe4000f8e18ff */
[----:B------:R-:W-:Y:S02]  /*18b0*/  USHF.L.U32 UR11, UR45, 0x6, URZ ;  /* 0x000000062d0b7899 */ /* 0x000fe400080006ff */
[----:B------:R-:W-:Y:S01]  /*18c0*/  ULEA UR35, UR46, UR44, 0x6 ;  /* 0x0000002c2e237291 */ /* 0x000fe2000f8e30ff */
[----:B------:R-:W-:-:S04]  /*18d0*/  UMOV UR13, URZ ;  /* 0x000000ff000d7c82 */ /* 0x000fc80008000000 */
[----:B------:R1:W2:Y:S01]  /*18e0*/  SYNCS.PHASECHK.TRANS64.TRYWAIT P0, [UR4+0x18], R0 ;  /* 0x00001800ff0075a7 */ /* 0x0002a20008001104 */
[----:B------:R-:W-:Y:S06]  /*18f0*/  BRA.U !UP0, `(.L_x_25) ;  /* 0x0000000108bc7547 */ /* 0x000fec000b800000 */
[----:B------:R-:W-:Y:S01]  /*1900*/  UMOV UR7, URZ ;  /* 0x000000ff00077c82 */ /* 0x000fe20008000000 */
[----:B------:R-:W-:-:S05]  /*1910*/  UMOV UR4, UR5 ;  /* 0x0000000500047c82 */ /* 0x000fca0008000000 */
.L_x_31:
[----:B------:R-:W-:Y:S01]  /*1920*/  ULEA UR33, UR4, UR6, 0x3 ;  /* 0x0000000604217291 */ /* 0x000fe2000f8e18ff */
[----:B--2---:R-:W-:Y:S01]  /*1930*/  @!P3 MOV R2, 0x1000 ;  /* 0x000010000002b802 */ /* 0x004fe20000000f00 */
[----:B--2-4-:R-:W-:Y:S10]  /*1940*/  @P0 BRA `(.L_x_26) ;  /* 0x00000000000c0947 */ /* 0x014ff40003800000 */
[----:B------:R-:W-:-:S04]  /*1950*/  SHF.L.U32 R3, R12, 0x1f, RZ ;  /* 0x0000001f0c037819 */ /* 0x000fc800000006ff */
[----:B------:R-:W2:Y:S02]  /*1960*/  SYNCS.PHASECHK.TRANS64.TRYWAIT P0, [UR33+0x18], R3 ;  /* 0x00001803ff0075a7 */ /* 0x000ea40008001121 */
[----:B--2---:R-:W-:Y:S05]  /*1970*/  @!P0 BRA `(.L_x_27) ;  /* 0x0000004c003c8947 */ /* 0x004fea0003800000 */
.L_x_26:
[----:B------:R2:W-:Y:S01]  /*1980*/  @!P3 SYNCS.ARRIVE.TRANS64 RZ, [UR33], R2 ;  /* 0x00000002ffffb9a7 */ /* 0x0005e20008000021 */
[----:B------:R-:W-:-:S04]  /*1990*/  ULOP3.LUT UR5, UR25, 0x2, URZ, 0xfc, !UPT ;  /* 0x0000000219057892 */ /* 0x000fc8000f8efcff */
[----:B------:R-:W-:-:S09]  /*19a0*/  UISETP.NE.AND UP0, UPT, UR5, 0x2, UPT ;  /* 0x000000020500788c */ /* 0x000fd2000bf05270 */
[----:B------:R-:W-:Y:S05]  /*19b0*/  BRA.U UP0, `(.L_x_28) ;  /* 0x0000000100047547 */ /* 0x000fea000b800000 */
[----:B------:R-:W-:Y:S05]  /*19c0*/  BPT.TRAP 0x1 ;  /* 0x000000040000795c */ /* 0x000fea0000300000 */
.L_x_28:
[----:B------:R-:W-:Y:S04]  /*19d0*/  BSSY.RECONVERGENT B0, `(.L_x_29) ;  /* 0x0000003000007945 */ /* 0x000fe80003800200 */
[----:B------:R-:W-:Y:S05]  /*19e0*/  @P2 BRA `(.L_x_30) ;  /* 0x0000000000042947 */ /* 0x000fea0003800000 */
[----:B------:R-:W-:Y:S05]  /*19f0*/  BPT.TRAP 0x1 ;  /* 0x000000040000795c */ /* 0x000fea0000300000 */
.L_x_30:
[----:B------:R-:W-:Y:S05]  /*1a00*/  BSYNC.RECONVERGENT B0 ;  /* 0x0000000000007941 */ /* 0x000fea0003800200 */
.L_x_29:
[----:B------:R-:W-:Y:S02]  /*1a10*/  UIADD3 UR5, UPT, UPT, UR4, 0x1, URZ ;  /* 0x0000000104057890 */ /* 0x000fe4000fffe0ff */
[----:B------:R-:W-:Y:S02]  /*1a20*/  UIADD3 UR16, UP1, UPT, UR28, 0x80, URZ ;  /* 0x000000801c107890 */ /* 0x000fe4000ff3e0ff */
[----:B------:R-:W-:Y:S02]  /*1a30*/  UISETP.NE.AND UP0, UPT, UR5, 0x3, UPT ;  /* 0x000000030500788c */ /* 0x000fe4000bf05270 */
[----:B------:R-:W-:Y:S02]  /*1a40*/  USHF.L.U32 UR34, UR7, 0x5, URZ ;  /* 0x0000000507227899 */ /* 0x000fe400080006ff */
[----:B------:R-:W-:Y:S02]  /*1a50*/  USEL UR9, URZ, 0x1, UP0 ;  /* 0x00000001ff097887 */ /* 0x000fe40008000000 */
[----:B------:R-:W-:-:S02]  /*1a60*/  USEL UR5, UR5, URZ, UP0 ;  /* 0x000000ff05057287 */ /* 0x000fc40008000000 */
[----:B------:R-:W-:Y:S02]  /*1a70*/  UIADD3 UR14, UP0, UPT, UR28, 0x180, URZ ;  /* 0x000001801c0e7890 */ /* 0x000fe4000ff1e0ff */
[----:B------:R-:W-:Y:S01]  /*1a80*/  ULEA UR8, UR5, UR6, 0x3 ;  /* 0x0000000605087291 */ /* 0x000fe2000f8e18ff */
[----:B------:R-:W-:Y:S01]  /*1a90*/  LOP3.LUT R12, R12, UR9, RZ, 0x3c, !PT ;  /* 0x000000090c0c7c12 */ /* 0x000fe2000f8e3cff */
[----:B------:R-:W-:Y:S02]  /*1aa0*/  UIADD3.X UR17, UPT, UPT, URZ, UR29, URZ, UP1, !UPT ;  /* 0x0000001dff117290 */ /* 0x000fe40008ffe4ff */
[----:B------:R-:W-:Y:S01]  /*1ab0*/  UIADD3.X UR15, UPT, UPT, URZ, UR29, URZ, UP0, !UPT ;  /* 0x0000001dff0f7290 */ /* 0x000fe200087fe4ff */
[----:B-1----:R-:W-:Y:S01]  /*1ac0*/  SHF.L.U32 R0, R12, 0x1f, RZ ;  /* 0x0000001f0c007819 */ /* 0x002fe200000006ff */
[----:B------:R-:W-:Y:S01]  /*1ad0*/  UMOV UR18, 0x0 ;  /* 0x0000000000127882 */ /* 0x000fe20000000000 */
[----:B------:R-:W-:Y:S01]  /*1ae0*/  UMOV UR19, 0x10000000 ;  /* 0x1000000000137882 */ /* 0x000fe20000000000 */
[----:B------:R-:W-:Y:S01]  /*1af0*/  UMOV UR12, UR36 ;  /* 0x00000024000c7c82 */ /* 0x000fe20008000000 */
[----:B------:R3:W4:Y:S01]  /*1b00*/  SYNCS.PHASECHK.TRANS64.TRYWAIT P0, [UR8+0x18], R0 ;  /* 0x00001800ff0075a7 */ /* 0x0007220008001108 */
[----:B------:R-:W-:Y:S01]  /*1b10*/  USHF.L.U32 UR8, UR4, 0xb, URZ ;  /* 0x0000000b04087899 */ /* 0x000fe200080006ff */
[----:B------:R-:W-:-:S02]  /*1b20*/  UMOV UR9, UR33 ;  /* 0x0000002100097c82 */ /* 0x000fc40008000000 */
[----:B------:R-:W-:Y:S01]  /*1b30*/  UMOV UR4, 0x30000 ;  /* 0x0003000000047882 */ /* 0x000fe20000000000 */
[----:B------:R-:W-:Y:S02]  /*1b40*/  ULOP3.LUT UR32, UR8, UR21, URZ, 0xfc, !UPT ;  /* 0x0000001508207292 */ /* 0x000fe4000f8efcff */
[----:B------:R-:W-:Y:S02]  /*1b50*/  UIADD3 UR8, UPT, UPT, UR6, 0x3c00, UR8 ;  /* 0x00003c0006087890 */ /* 0x000fe4000fffe008 */
[----:B------:R-:W-:Y:S01]  /*1b60*/  UIADD3 UR32, UPT, UPT, UR6, 0x2400, UR32 ;  /* 0x0000240006207890 */ /* 0x000fe2000fffe020 */
[----:B------:R-:W-:Y:S01]  /*1b70*/  UMOV UR10, UR34 ;  /* 0x00000022000a7c82 */ /* 0x000fe20008000000 */
[----:B------:R-:W-:Y:S01]  /*1b80*/  UIADD3 UR7, UPT, UPT, UR7, 0x1, URZ ;  /* 0x0000000107077890 */ /* 0x000fe2000fffe0ff */
[----:B------:R-:W-:-:S03]  /*1b90*/  UMOV UR13, UR24 ;  /* 0x00000018000d7c82 */ /* 0x000fc60008000000 */
[----:B------:R-:W-:-:S03]  /*1ba0*/  UISETP.NE.AND UP0, UPT, UR7, UR24, UPT ;  /* 0x000000180700728c */ /* 0x000fc6000bf05270 */
[----:B------:R1:W-:Y:S01]  /*1bb0*/  UTMALDG.3D.MULTICAST [UR32], [UR16], UR4, desc[UR18] ;  /* 0x00001220100073b4 */ /* 0x0003e20008011804 */
[----:B------:R3:W-:Y:S01]  /*1bc0*/  UTMALDG.3D [UR8], [UR14], desc[UR18] ;  /* 0x000012080e0075b4 */ /* 0x0007e20008011000 */
[----:B-1----:R-:W-:-:S04]  /*1bd0*/  UMOV UR4, UR5 ;  /* 0x0000000500047c82 */ /* 0x002fc80008000000 */
[----:B---3--:R-:W-:Y:S05]  /*1be0*/  BRA.U UP0, `(.L_x_31) ;  /* 0xfffffffd004c7547 */ /* 0x008fea000b83ffff */
.L_x_25:
[----:B------:R-:W-:Y:S01]  /*1bf0*/  ULEA UR4, UR5, UR6, 0x3 ;  /* 0x0000000605047291 */ /* 0x000fe2000f8e18ff */
[----:B-1----:R-:W-:Y:S01]  /*1c00*/  SHF.L.U32 R0, R12, 0x1f, RZ ;  /* 0x0000001f0c007819 */ /* 0x002fe200000006ff */
[----:B------:R-:W-:Y:S01]  /*1c10*/  @!P1 SYNCS.ARRIVE.TRANS64.A1T0 RZ, [UR6+0x48], RZ ;  /* 0x000048ffffff99a7 */ /* 0x000fe20008100006 */
[----:B------:R-:W-:-:S06]  /*1c20*/  UISETP.GT.AND UP0, UPT, UR42, UR41, UPT ;  /* 0x000000292a00728c */ /* 0x000fcc000bf04270 */
[----:B--2-4-:R1:W2:Y:S03]  /*1c30*/  SYNCS.PHASECHK.TRANS64.TRYWAIT P0, [UR4+0x18], R0 ;  /* 0x00001800ff0075a7 */ /* 0x0142a60008001104 */
[----:B------:R-:W-:Y:S05]  /*1c40*/  BRA.U !UP0, `(.L_x_32) ;  /* 0x0000000108c07547 */ /* 0x000fea000b800000 */
[----:B------:R-:W-:Y:S01]  /*1c50*/  UIADD3 UR26, UPT, UPT, UR43, UR13, URZ ;  /* 0x0000000d2b1a7290 */ /* 0x000fe2000fffe0ff */
[----:B------:R-:W-:-:S11]  /*1c60*/  UMOV UR4, UR5 ;  /* 0x0000000500047c82 */ /* 0x000fd60008000000 */
.L_x_38:
[----:B------:R-:W-:Y:S01]  /*1c70*/  ULEA UR17, UR4, UR6, 0x3 ;  /* 0x0000000604117291 */ /* 0x000fe2000f8e18ff */
[----:B--2---:R-:W-:Y:S01]  /*1c80*/  @!P3 MOV R2, 0x1000 ;  /* 0x000010000002b802 */ /* 0x004fe20000000f00 */
[----:B--2-4-:R-:W-:Y:S10]  /*1c90*/  @P0 BRA `(.L_x_33) ;  /* 0x00000000000c0947 */ /* 0x014ff40003800000 */
[----:B------:R-:W-:-:S04]  /*1ca0*/  SHF.L.U32 R3, R12, 0x1f, RZ ;  /* 0x0000001f0c037819 */ /* 0x000fc800000006ff */
[----:B------:R-:W2:Y:S02]  /*1cb0*/  SYNCS.PHASECHK.TRANS64.TRYWAIT P0, [UR17+0x18], R3 ;  /* 0x00001803ff0075a7 */ /* 0x000ea40008001111 */
[----:B--2---:R-:W-:Y:S05]  /*1cc0*/  @!P0 BRA `(.L_x_34) ;  /* 0x0000004800808947 */ /* 0x004fea0003800000 */
.L_x_33:
[----:B------:R2:W-:Y:S01]  /*1cd0*/  @!P3 SYNCS.ARRIVE.TRANS64 RZ, [UR17], R2 ;  /* 0x00000002ffffb9a7 */ /* 0x0005e20008000011 */
[----:B------:R-:W-:-:S04]  /*1ce0*/  ULOP3.LUT UR5, UR25, 0x2, URZ, 0xfc, !UPT ;  /* 0x0000000219057892 */ /* 0x000fc8000f8efcff */
[----:B------:R-:W-:-:S09]  /*1cf0*/  UISETP.NE.AND UP0, UPT, UR5, 0x2, UPT ;  /* 0x000000020500788c */ /* 0x000fd2000bf05270 */
[----:B------:R-:W-:Y:S05]  /*1d00*/  BRA.U UP0, `(.L_x_35) ;  /* 0x0000000100047547 */ /* 0x000fea000b800000 */
[----:B------:R-:W-:Y:S05]  /*1d10*/  BPT.TRAP 0x1 ;  /* 0x000000040000795c */ /* 0x000fea0000300000 */
.L_x_35:
[----:B------:R-:W-:Y:S04]  /*1d20*/  BSSY.RECONVERGENT B0, `(.L_x_36) ;  /* 0x0000003000007945 */ /* 0x000fe80003800200 */
[----:B------:R-:W-:Y:S05]  /*1d30*/  @P2 BRA `(.L_x_37) ;  /* 0x0000000000042947 */ /* 0x000fea0003800000 */
[----:B------:R-:W-:Y:S05]  /*1d40*/  BPT.TRAP 0x1 ;  /* 0x000000040000795c */ /* 0x000fea0000300000 */
.L_x_37:
[----:B------:R-:W-:Y:S05]  /*1d50*/  BSYNC.RECONVERGENT B0 ;  /* 0x0000000000007941 */ /* 0x000fea0003800200 */
.L_x_36:
[----:B------:R-:W-:Y:S02]  /*1d60*/  UIADD3 UR5, UPT, UPT, UR4, 0x1, URZ ;  /* 0x0000000104057890 */ /* 0x000fe4000fffe0ff */
[----:B------:R-:W-:Y:S02]  /*1d70*/  UIADD3 UR14, UP1, UPT, UR28, 0x80, URZ ;  /* 0x000000801c0e7890 */ /* 0x000fe4000ff3e0ff */
[----:B------:R-:W-:Y:S02]  /*1d80*/  UISETP.NE.AND UP0, UPT, UR5, 0x3, UPT ;  /* 0x000000030500788c */ /* 0x000fe4000bf05270 */
[----:B------:R-:W-:Y:S02]  /*1d90*/  USHF.L.U32 UR18, UR13, 0x5, URZ ;  /* 0x000000050d127899 */ /* 0x000fe400080006ff */
[----:B------:R-:W-:Y:S02]  /*1da0*/  USEL UR8, URZ, 0x1, UP0 ;  /* 0x00000001ff087887 */ /* 0x000fe40008000000 */
[----:B------:R-:W-:-:S02]  /*1db0*/  USEL UR5, UR5, URZ, UP0 ;  /* 0x000000ff05057287 */ /* 0x000fc40008000000 */
[----:B------:R-:W-:Y:S02]  /*1dc0*/  UIADD3 UR22, UP0, UPT, UR28, 0x180, URZ ;  /* 0x000001801c167890 */ /* 0x000fe4000ff1e0ff */
[----:B------:R-:W-:Y:S01]  /*1dd0*/  LOP3.LUT R12, R12, UR8, RZ, 0x3c, !PT ;  /* 0x000000080c0c7c12 */ /* 0x000fe2000f8e3cff */
[----:B------:R-:W-:Y:S02]  /*1de0*/  USHF.L.U32 UR8, UR4, 0xb, URZ ;  /* 0x0000000b04087899 */ /* 0x000fe400080006ff */
[----:B------:R-:W-:Y:S01]  /*1df0*/  ULEA UR7, UR5, UR6, 0x3 ;  /* 0x0000000605077291 */ /* 0x000fe2000f8e18ff */
[----:B-1----:R-:W-:Y:S01]  /*1e00*/  SHF.L.U32 R0, R12, 0x1f, RZ ;  /* 0x0000001f0c007819 */ /* 0x002fe200000006ff */
[----:B------:R-:W-:Y:S02]  /*1e10*/  ULOP3.LUT UR16, UR8, UR21, URZ, 0xfc, !UPT ;  /* 0x0000001508107292 */ /* 0x000fe4000f8efcff */
[----:B------:R-:W-:Y:S02]  /*1e20*/  UIADD3.X UR15, UPT, UPT, URZ, UR29, URZ, UP1, !UPT ;  /* 0x0000001dff0f7290 */ /* 0x000fe40008ffe4ff */
[----:B------:R-:W-:-:S02]  /*1e30*/  UIADD3 UR16, UPT, UPT, UR6, 0x2400, UR16 ;  /* 0x0000240006107890 */ /* 0x000fc4000fffe010 */
[----:B------:R-:W-:Y:S01]  /*1e40*/  UIADD3 UR8, UPT, UPT, UR6, 0x3c00, UR8 ;  /* 0x00003c0006087890 */ /* 0x000fe2000fffe008 */
[----:B------:R3:W4:Y:S01]  /*1e50*/  SYNCS.PHASECHK.TRANS64.TRYWAIT P0, [UR7+0x18], R0 ;  /* 0x00001800ff0075a7 */ /* 0x0007220008001107 */
[----:B------:R-:W-:Y:S01]  /*1e60*/  UIADD3.X UR23, UPT, UPT, URZ, UR29, URZ, UP0, !UPT ;  /* 0x0000001dff177290 */ /* 0x000fe200087fe4ff */
[----:B------:R-:W-:Y:S01]  /*1e70*/  UMOV UR4, 0x30000 ;  /* 0x0003000000047882 */ /* 0x000fe20000000000 */
[----:B------:R-:W-:Y:S01]  /*1e80*/  UMOV UR30, 0x0 ;  /* 0x00000000001e7882 */ /* 0x000fe20000000000 */
[----:B------:R-:W-:Y:S01]  /*1e90*/  UMOV UR31, 0x10000000 ;  /* 0x10000000001f7882 */ /* 0x000fe20000000000 */
[----:B------:R-:W-:Y:S01]  /*1ea0*/  UMOV UR19, UR35 ;  /* 0x0000002300137c82 */ /* 0x000fe20008000000 */
[----:B------:R-:W-:Y:S01]  /*1eb0*/  UMOV UR20, UR36 ;  /* 0x0000002400147c82 */ /* 0x000fe20008000000 */
[----:B------:R-:W-:Y:S01]  /*1ec0*/  UMOV UR12, UR36 ;  /* 0x00000024000c7c82 */ /* 0x000fe20008000000 */
[----:B------:R-:W-:Y:S01]  /*1ed0*/  UMOV UR9, UR17 ;  /* 0x0000001100097c82 */ /* 0x000fe20008000000 */
[----:B------:R-:W-:Y:S01]  /*1ee0*/  UMOV UR10, UR18 ;  /* 0x00000012000a7c82 */ /* 0x000fe20008000000 */
[----:B------:R1:W-:Y:S01]  /*1ef0*/  UTMALDG.3D.MULTICAST [UR16], [UR14], UR4, desc[UR30] ;  /* 0x00001e100e0073b4 */ /* 0x0003e20008011804 */
[----:B------:R-:W-:-:S04]  /*1f00*/  UIADD3 UR13, UPT, UPT, UR13, 0x1, URZ ;  /* 0x000000010d0d7890 */ /* 0x000fc8000fffe0ff */
[----:B------:R-:W-:Y:S01]  /*1f10*/  UISETP.NE.AND UP0, UPT, UR13, UR26, UPT ;  /* 0x0000001a0d00728c */ /* 0x000fe2000bf05270 */
[----:B------:R3:W-:Y:S01]  /*1f20*/  UTMALDG.3D [UR8], [UR22], desc[UR30] ;  /* 0x00001e08160075b4 */ /* 0x0007e20008011000 */
[----:B-1----:R-:W-:-:S07]  /*1f30*/  UMOV UR4, UR5 ;  /* 0x0000000500047c82 */ /* 0x002fce0008000000 */
[----:B---3--:R-:W-:Y:S05]  /*1f40*/  BRA.U UP0, `(.L_x_38) ;  /* 0xfffffffd00487547 */ /* 0x008fea000b83ffff */
.L_x_32:
[C---:B------:R-:W-:Y:S01]  /*1f50*/  LEA R3, R11.reuse, UR6, 0x3 ;  /* 0x000000060b037c11 */ /* 0x040fe2000f8e18ff */
[----:B------:R-:W-:Y:S01]  /*1f60*/  NOP ;  /* 0x0000000000007918 */ /* 0x000fe20000000000 */
[----:B-1----:R-:W-:Y:S02]  /*1f70*/  SHF.L.U32 R0, R10, 0x1f, RZ ;  /* 0x0000001f0a007819 */ /* 0x002fe400000006ff */
[----:B------:R-:W-:Y:S02]  /*1f80*/  LEA R4, R11, UR6, 0x4 ;  /* 0x000000060b047c11 */ /* 0x000fe4000f8e20ff */
[----:B--2-4-:R-:W1:Y:S02]  /*1f90*/  SYNCS.PHASECHK.TRANS64.TRYWAIT P0, [R3+URZ+0x50], R0 ;  /* 0x00005000030075a7 */ /* 0x014e6400080011ff */
[----:B-1----:R-:W-:Y:S05]  /*1fa0*/  @!P0 BRA `(.L_x_39) ;  /* 0x0000004400e08947 */ /* 0x002fea0003800000 */
.L_x_104:
[----:B------:R-:W2:Y:S01]  /*1fb0*/  LDS.128 R4, [R4+0xe0] ;  /* 0x0000e00004047984 */ /* 0x000ea20000000c00 */
[----:B------:R-:W-:Y:S01]  /*1fc0*/  UISETP.GE.AND UP0, UPT, UR40, 0x1, UPT ;  /* 0x000000012800788c */ /* 0x000fe2000bf06270 */
[----:B------:R-:W-:Y:S01]  /*1fd0*/  @!PT LDS RZ, [RZ] ;  /* 0x00000000fffff984 */ /* 0x000fe20000000800 */
[----:B------:R-:W-:Y:S01]  /*1fe0*/  @!PT LDS RZ, [RZ] ;  /* 0x00000000fffff984 */ /* 0x000fe20000000800 */
[----:B------:R-:W-:Y:S01]  /*1ff0*/  @!PT LDS RZ, [RZ] ;  /* 0x00000000fffff984 */ /* 0x000fe20000000800 */
[----:B------:R-:W-:Y:S01]  /*2000*/  @!PT LDS RZ, [RZ] ;  /* 0x00000000fffff984 */ /* 0x000fe20000000800 */
[----:B------:R3:W-:Y:S06]  /*2010*/  MEMBAR.ALL.CTA ;  /* 0x0000000000007992 */ /* 0x0007ec0000008000 */
[----:B---3--:R-:W3:Y:S01]  /*2020*/  FENCE.VIEW.ASYNC.S ;  /* 0x00000000000073c6 */ /* 0x008ee20000000000 */
[----:B--2---:R-:W-:-:S13]  /*2030*/  LOP3.LUT P0, RZ, R6, 0x1, RZ, 0xc0, !PT ;  /* 0x0000000106ff7812 */ /* 0x004fda000780c0ff */
[----:B---3--:R-:W-:Y:S01]  /*2040*/  VOTEU.ANY UP1, P0 ;  /* 0x0000000000ff7886 */ /* 0x008fe20000020100 */
[----:B------:R-:W-:-:S13]  /*2050*/  PLOP3.LUT P0, PT, PT, PT, UP1, 0x80, 0x8 ;  /* 0x000000000008781c */ /* 0x000fda0003f0f018 */
[----:B-1----:R-:W-:Y:S02]  /*2060*/  @P0 LOP3.LUT R0, R5, 0xffff, RZ, 0xc0, !PT ;  /* 0x0000ffff05000812 */ /* 0x002fe400078ec0ff */
[----:B------:R-:W-:Y:S02]  /*2070*/  @P0 MOV R2, R4 ;  /* 0x0000000400020202 */ /* 0x000fe40000000f00 */
[----:B------:R-:W-:Y:S01]  /*2080*/  @P0 R2UR UR7, R0 ;  /* 0x00000000000702ca */ /* 0x000fe200000e0000 */
[----:B------:R-:W-:Y:S01]  /*2090*/  VIADD R0, R3, 0x60 ;  /* 0x0000006003007836 */ /* 0x000fe20000000000 */
[----:B------:R-:W-:Y:S02]  /*20a0*/  @P0 SHF.R.U32.HI R4, RZ, 0x10, R5 ;  /* 0x00000010ff040819 */ /* 0x000fe40000011605 */
[----:B------:R-:W-:Y:S02]  /*20b0*/  @P0 R2UR UR8, R2 ;  /* 0x00000000020802ca */ /* 0x000fe400000e0000 */
[----:B------:R-:W-:-:S02]  /*20c0*/  PRMT R0, RZ, 0x654, R0 ;  /* 0x00000654ff007816 */ /* 0x000fc40000000000 */
[----:B------:R-:W-:Y:S02]  /*20d0*/  @P0 R2UR UR4, R4 ;  /* 0x00000000040402ca */ /* 0x000fe400000e0000 */
[----:B------:R1:W-:Y:S03]  /*20e0*/  SYNCS.ARRIVE.TRANS64.RED.A1T0 RZ, [R0+URZ], RZ ;  /* 0x000000ff00ff79a7 */ /* 0x0003e600081004ff */
[----:B------:R-:W-:-:S04]  /*20f0*/  @UP1 UMOV UR27, UR7 ;  /* 0x00000007001b1c82 */ /* 0x000fc80008000000 */
[----:B------:R-:W-:-:S04]  /*2100*/  @UP1 UMOV UR37, UR8 ;  /* 0x0000000800251c82 */ /* 0x000fc80008000000 */
[----:B------:R-:W-:Y:S01]  /*2110*/  @UP1 UMOV UR36, UR4 ;  /* 0x0000000400241c82 */ /* 0x000fe20008000000 */
[----:B------:R-:W-:Y:S05]  /*2120*/  BRA.U !UP0, `(.L_x_40) ;  /* 0x0000000108d47547 */ /* 0x000fea000b800000 */
[----:B------:R-:W2:Y:S01]  /*2130*/  LDCU.128 UR12, c[0x0][0xb10] ;  /* 0x00016200ff0c77ac */ /* 0x000ea20008000c00 */
[----:B------:R-:W3:Y:S01]  /*2140*/  LDCU UR26, c[0x0][0xb20] ;  /* 0x00016400ff1a77ac */ /* 0x000ee20008000800 */
[----:B------:R-:W4:Y:S01]  /*2150*/  LDCU UR20, c[0x0][0xb0c] ;  /* 0x00016180ff1477ac */ /* 0x000f220008000800 */
[----:B------:R-:W1:Y:S01]  /*2160*/  LDCU.64 UR10, c[0x0][0xb28] ;  /* 0x00016500ff0a77ac */ /* 0x000e620008000a00 */
[----:B------:R-:W-:Y:S02]  /*2170*/  UISETP.NE.AND UP3, UPT, UR40, 0x1, UPT ;  /* 0x000000012800788c */ /* 0x000fe4000bf65270 */
[----:B--2---:R-:W-:Y:S02]  /*2180*/  UIMAD.WIDE.U32 UR16, UR38, UR15, URZ ;  /* 0x0000000f261072a5 */ /* 0x004fe4000f8e00ff */
[----:B------:R-:W-:Y:S02]  /*2190*/  UIMAD.WIDE.U32 UR8, UR39, UR12, URZ ;  /* 0x0000000c270872a5 */ /* 0x000fe4000f8e00ff */
[----:B------:R-:W-:-:S02]  /*21a0*/  UISETP.NE.AND UP0, UPT, UR14, 0x1, UPT ;  /* 0x000000010e00788c */ /* 0x000fc4000bf05270 */
[----:B------:R-:W-:Y:S01]  /*21b0*/  UIMAD.WIDE.U32 UR22, UR27, UR15, URZ ;  /* 0x0000000f1b1672a5 */ /* 0x000fe2000f8e00ff */
[----:B------:R-:W-:Y:S02]  /*21c0*/  UMOV UR16, UR17 ;  /* 0x0000001100107c82 */ /* 0x000fe40008000000 */
[----:B------:R-:W-:Y:S01]  /*21d0*/  UMOV UR8, UR9 ;  /* 0x0000000900087c82 */ /* 0x000fe20008000000 */
[----:B---3--:R-:W-:Y:S02]  /*21e0*/  USHF.R.U32.HI UR16, URZ, UR26, UR16 ;  /* 0x0000001aff107299 */ /* 0x008fe40008011610 */
[----:B----4-:R-:W-:Y:S02]  /*21f0*/  UISETP.NE.AND UP2, UPT, UR20, 0x1, UPT ;  /* 0x000000011400788c */ /* 0x010fe4000bf45270 */
[----:B------:R-:W-:Y:S02]  /*2200*/  USHF.R.U32.HI UR8, URZ, UR13, UR8 ;  /* 0x0000000dff087299 */ /* 0x000fe40008011608 */
[----:B------:R-:W-:-:S02]  /*2210*/  USEL UR7, UR38, UR16, !UP0 ;  /* 0x0000001026077287 */ /* 0x000fc4000c000000 */
[----:B------:R-:W-:Y:S02]  /*2220*/  USEL UR8, UR39, UR8, !UP2 ;  /* 0x0000000827087287 */ /* 0x000fe4000d000000 */
[----:B-1----:R-:W-:Y:S01]  /*2230*/  UIMAD.WIDE.U32 UR16, UR7, UR10, URZ ;  /* 0x0000000a071072a5 */ /* 0x002fe2000f8e00ff */
[----:B------:R-:W-:Y:S01]  /*2240*/  UMOV UR4, UR23 ;  /* 0x0000001700047c82 */ /* 0x000fe20008000000 */
[----:B------:R-:W-:Y:S02]  /*2250*/  UIMAD.WIDE.U32 UR18, UR37, UR12, URZ ;  /* 0x0000000c251272a5 */ /* 0x000fe4000f8e00ff */
[----:B------:R-:W-:-:S03]  /*2260*/  UIMAD.WIDE.U32 UR22, UR8, UR10, URZ ;  /* 0x0000000a081672a5 */ /* 0x000fc6000f8e00ff */
[----:B------:R-:W-:Y:S01]  /*2270*/  UMOV UR16, UR17 ;  /* 0x0000001100107c82 */ /* 0x000fe20008000000 */
[----:B------:R-:W-:Y:S02]  /*2280*/  USHF.R.U32.HI UR4, URZ, UR26, UR4 ;  /* 0x0000001aff047299 */ /* 0x000fe40008011604 */
[----:B------:R-:W-:Y:S01]  /*2290*/  @UP3 USHF.R.U32.HI UR7, URZ, UR11, UR16 ;  /* 0x0000000bff073299 */ /* 0x000fe20008011610 */
[----:B------:R-:W-:Y:S01]  /*22a0*/  UMOV UR18, UR19 ;  /* 0x0000001300127c82 */ /* 0x000fe20008000000 */
[----:B------:R-:W-:Y:S01]  /*22b0*/  UMOV UR22, UR23 ;  /* 0x0000001700167c82 */ /* 0x000fe20008000000 */
[----:B------:R-:W-:Y:S02]  /*22c0*/  USHF.R.U32.HI UR13, URZ, UR13, UR18 ;  /* 0x0000000dff0d7299 */ /* 0x000fe40008011612 */
[----:B------:R-:W-:Y:S02]  /*22d0*/  USEL UR4, UR27, UR4, !UP0 ;  /* 0x000000041b047287 */ /* 0x000fe4000c000000 */
[----:B------:R-:W-:-:S02]  /*22e0*/  @UP3 USHF.R.U32.HI UR8, URZ, UR11, UR22 ;  /* 0x0000000bff083299 */ /* 0x000fc40008011616 */
[----:B------:R-:W-:Y:S02]  /*22f0*/  UIMAD UR9, UR40, UR7, URZ ;  /* 0x00000007280972a4 */ /* 0x000fe4000f8e02ff */
[----:B------:R-:W-:Y:S02]  /*2300*/  USEL UR7, UR37, UR13, !UP2 ;  /* 0x0000000d25077287 */ /* 0x000fe4000d000000 */
[----:B------:R-:W-:Y:S02]  /*2310*/  UIMAD UR12, UR40, UR8, URZ ;  /* 0x00000008280c72a4 */ /* 0x000fe4000f8e02ff */
[----:B------:R-:W-:Y:S02]  /*2320*/  UISETP.GE.AND UP0, UPT, UR4, UR9, UPT ;  /* 0x000000090400728c */ /* 0x000fe4000bf06270 */
[----:B------:R-:W-:Y:S02]  /*2330*/  UIMAD.WIDE.U32 UR16, UR4, UR10, URZ ;  /* 0x0000000a041072a5 */ /* 0x000fe4000f8e00ff */
[----:B------:R-:W-:-:S02]  /*2340*/  UISETP.GE.OR UP0, UPT, UR7, UR12, UP0 ;  /* 0x0000000c0700728c */ /* 0x000fc40008706670 */
        /* <DEDUP_REMOVED lines=19> */
.L_x_40:
[----:B------:R-:W2:Y:S02]  /*2480*/  LDCU UR4, c[0x0][0xb30] ;  /* 0x00016600ff0477ac */ /* 0x000ea40008000800 */
[----:B--2---:R-:W-:-:S09]  /*2490*/  UISETP.NE.AND UP0, UPT, UR4, 0x1, UPT ;  /* 0x000000010400788c */ /* 0x004fd2000bf05270 */
[----:B------:R-:W-:Y:S05]  /*24a0*/  BRA.U UP0, `(.L_x_41) ;  /* 0x0000000100447547 */ /* 0x000fea000b800000 */
[----:B------:R-:W2:Y:S01]  /*24b0*/  LDCU.128 UR12, c[0x0][0xb10] ;  /* 0x00016200ff0c77ac */ /* 0x000ea20008000c00 */
[----:B------:R-:W3:Y:S01]  /*24c0*/  LDCU UR16, c[0x0][0xb0c] ;  /* 0x00016180ff1077ac */ /* 0x000ee20008000800 */
[----:B------:R-:W4:Y:S01]  /*24d0*/  LDCU UR17, c[0x0][0xb20] ;  /* 0x00016400ff1177ac */ /* 0x000f220008000800 */
[----:B--2---:R-:W-:Y:S02]  /*24e0*/  UIMAD.WIDE.U32 UR10, UR37, UR12, URZ ;  /* 0x0000000c250a72a5 */ /* 0x004fe4000f8e00ff */
[----:B------:R-:W-:Y:S02]  /*24f0*/  UIMAD.WIDE.U32 UR8, UR27, UR15, URZ ;  /* 0x0000000f1b0872a5 */ /* 0x000fe4000f8e00ff */
[----:B---3--:R-:W-:Y:S02]  /*2500*/  UISETP.NE.AND UP2, UPT, UR16, 0x1, UPT ;  /* 0x000000011000788c */ /* 0x008fe4000bf45270 */
[----:B------:R-:W-:Y:S01]  /*2510*/  UISETP.NE.AND UP0, UPT, UR14, 0x1, UPT ;  /* 0x000000010e00788c */ /* 0x000fe2000bf05270 */
[----:B------:R-:W-:-:S02]  /*2520*/  UMOV UR7, UR11 ;  /* 0x0000000b00077c82 */ /* 0x000fc40008000000 */
[----:B------:R-:W-:Y:S01]  /*2530*/  UMOV UR4, UR9 ;  /* 0x0000000900047c82 */ /* 0x000fe20008000000 */
[----:B------:R-:W-:Y:S02]  /*2540*/  USHF.R.U32.HI UR7, URZ, UR13, UR7 ;  /* 0x0000000dff077299 */ /* 0x000fe40008011607 */
[----:B----4-:R-:W-:Y:S02]  /*2550*/  USHF.R.U32.HI UR4, URZ, UR17, UR4 ;  /* 0x00000011ff047299 */ /* 0x010fe40008011604 */
[----:B------:R-:W-:Y:S02]  /*2560*/  USEL UR7, UR37, UR7, !UP2 ;  /* 0x0000000725077287 */ /* 0x000fe4000d000000 */
[----:B------:R-:W-:-:S04]  /*2570*/  USEL UR4, UR27, UR4, !UP0 ;  /* 0x000000041b047287 */ /* 0x000fc8000c000000 */
[----:B------:R-:W-:Y:S02]  /*2580*/  UIADD3 UR8, UPT, UPT, UR7, -UR4, URZ ;  /* 0x8000000407087290 */ /* 0x000fe4000fffe0ff */
[----:B------:R-:W-:Y:S02]  /*2590*/  UIADD3 UR4, UPT, UPT, -UR7, UR4, URZ ;  /* 0x0000000407047290 */ /* 0x000fe4000fffe1ff */
[----:B------:R-:W-:Y:S02]  /*25a0*/  UIMAD UR27, UR8, UR14, UR27 ;  /* 0x0000000e081b72a4 */ /* 0x000fe4000f8e021b */
[----:B------:R-:W-:-:S12]  /*25b0*/  UIMAD UR37, UR4, UR16, UR37 ;  /* 0x00000010042572a4 */ /* 0x000fd8000f8e0225 */
.L_x_41:
[----:B------:R-:W-:Y:S01]  /*25c0*/  VIADD R11, R11, 0x1 ;  /* 0x000000010b0b7836 */ /* 0x000fe20000000000 */
[----:B------:R-:W-:Y:S01]  /*25d0*/  PLOP3.LUT P1, PT, PT, PT, PT, 0x80, 0x8 ;  /* 0x000000000008781c */ /* 0x000fe20003f2f070 */
[----:B------:R-:W-:Y:S02]  /*25e0*/  UIADD3 UR46, UPT, UPT, UR37, UR60, URZ ;  /* 0x0000003c252e7290 */ /* 0x000fe4000fffe0ff */
[----:B------:R-:W-:Y:S01]  /*25f0*/  UIADD3 UR45, UPT, UPT, UR27, UR57, URZ ;  /* 0x000000391b2d7290 */ /* 0x000fe2000fffe0ff */
[----:B------:R-:W-:-:S04]  /*2600*/  ISETP.NE.AND P0, PT, R11, 0x2, PT ;  /* 0x000000020b00780c */ /* 0x000fc80003f05270 */
[----:B-1----:R-:W-:Y:S02]  /*2610*/  SEL R0, RZ, 0x1, P0 ;  /* 0x00000001ff007807 */ /* 0x002fe40000000000 */
[----:B------:R-:W-:Y:S02]  /*2620*/  SEL R11, R11, RZ, P0 ;  /* 0x000000ff0b0b7207 */ /* 0x000fe40000000000 */
[----:B------:R-:W-:Y:S01]  /*2630*/  LOP3.LUT R10, R10, R0, RZ, 0x3c, !PT ;  /* 0x000000000a0a7212 */ /* 0x000fe200078e3cff */
[----:B------:R-:W-:Y:S06]  /*2640*/  BRA.U UP1, `(.L_x_42) ;  /* 0xfffffff101447547 */ /* 0x000fec000b83ffff */
[----:B------:R-:W-:Y:S01]  /*2650*/  UIADD3 UR6, UPT, UPT, UR6, 0x18, URZ ;  /* 0x0000001806067890 */ /* 0x000fe2000fffe0ff */
[----:B------:R-:W-:-:S03]  /*2660*/  SHF.L.U32 R2, R12, 0x1f, RZ ;  /* 0x0000001f0c027819 */ /* 0x000fc600000006ff */
[----:B------:R-:W-:-:S09]  /*2670*/  ULEA UR4, UR5, UR6, 0x3 ;  /* 0x0000000605047291 */ /* 0x000fd2000f8e18ff */
[----:B------:R-:W1:Y:S02]  /*2680*/  SYNCS.PHASECHK.TRANS64.TRYWAIT P0, [UR4], R2 ;  /* 0x00000002ff0075a7 */ /* 0x000e640008001104 */
[----:B-1----:R-:W-:Y:S05]  /*2690*/  @!P0 BRA `(.L_x_43) ;  /* 0x0000004000388947 */ /* 0x002fea0003800000 */
.L_x_106:
[----:B------:R-:W-:-:S04]  /*26a0*/  UIADD3 UR4, UPT, UPT, UR5, 0x1, URZ ;  /* 0x0000000105047890 */ /* 0x000fc8000fffe0ff */
[----:B------:R-:W-:-:S04]  /*26b0*/  UISETP.NE.AND UP0, UPT, UR4, 0x3, UPT ;  /* 0x000000030400788c */ /* 0x000fc8000bf05270 */
[----:B------:R-:W-:Y:S02]  /*26c0*/  USEL UR7, URZ, 0x1, UP0 ;  /* 0x00000001ff077887 */ /* 0x000fe40008000000 */
[----:B------:R-:W-:-:S04]  /*26d0*/  USEL UR4, UR4, URZ, UP0 ;  /* 0x000000ff04047287 */ /* 0x000fc80008000000 */
[----:B------:R-:W-:Y:S01]  /*26e0*/  ULEA UR5, UR4, UR6, 0x3 ;  /* 0x0000000604057291 */ /* 0x000fe2000f8e18ff */
[----:B------:R-:W-:-:S04]  /*26f0*/  LOP3.LUT R12, R12, UR7, RZ, 0x3c, !PT ;  /* 0x000000070c0c7c12 */ /* 0x000fc8000f8e3cff */
[----:B-1----:R-:W-:-:S04]  /*2700*/  SHF.L.U32 R2, R12, 0x1f, RZ ;  /* 0x0000001f0c027819 */ /* 0x002fc800000006ff */
[----:B------:R-:W1:Y:S02]  /*2710*/  SYNCS.PHASECHK.TRANS64.TRYWAIT P0, [UR5], R2 ;  /* 0x00000002ff0075a7 */ /* 0x000e640008001105 */
[----:B-1----:R-:W-:Y:S05]  /*2720*/  @!P0 BRA `(.L_x_44) ;  /* 0x00000040002c8947 */ /* 0x002fea0003800000 */
.L_x_108:
[----:B------:R-:W-:-:S04]  /*2730*/  UIADD3 UR4, UPT, UPT, UR4, 0x1, URZ ;  /* 0x0000000104047890 */ /* 0x000fc8000fffe0ff */
[----:B------:R-:W-:-:S04]  /*2740*/  UISETP.NE.AND UP0, UPT, UR4, 0x3, UPT ;  /* 0x000000030400788c */ /* 0x000fc8000bf05270 */
[----:B------:R-:W-:Y:S02]  /*2750*/  USEL UR5, URZ, 0x1, UP0 ;  /* 0x00000001ff057887 */ /* 0x000fe40008000000 */
[----:B------:R-:W-:-:S04]  /*2760*/  USEL UR4, UR4, URZ, UP0 ;  /* 0x000000ff04047287 */ /* 0x000fc80008000000 */
[----:B------:R-:W-:Y:S01]  /*2770*/  ULEA UR4, UR4, UR6, 0x3 ;  /* 0x0000000604047291 */ /* 0x000fe2000f8e18ff */
[----:B-1----:R-:W-:-:S04]  /*2780*/  LOP3.LUT R2, R12, UR5, RZ, 0x3c, !PT ;  /* 0x000000050c027c12 */ /* 0x002fc8000f8e3cff */
[----:B------:R-:W-:Y:S01]  /*2790*/  SHF.L.U32 R2, R2, 0x1f, RZ ;  /* 0x0000001f02027819 */ /* 0x000fe200000006ff */
[----:B------:R-:W-:-:S07]  /*27a0*/  IMAD.U32 R0, RZ, RZ, UR4 ;  /* 0x00000004ff007e24 */ /* 0x000fce000f8e00ff */
.L_x_45:
[----:B-1----:R1:W2:Y:S02]  /*27b0*/  SYNCS.PHASECHK.TRANS64.TRYWAIT P0, [R0+URZ], R2 ;  /* 0x00000002000075a7 */ /* 0x0022a400080011ff */
[----:B--2---:R-:W-:Y:S05]  /*27c0*/  @!P0 NANOSLEEP.SYNCS 0x989680 ;  /* 0x009896800000895d */ /* 0x004fea0003900000 */
[----:B------:R-:W2:Y:S02]  /*27d0*/  @!P0 SYNCS.PHASECHK.TRANS64 P0, [R0+URZ], R2 ;  /* 0x00000002000085a7 */ /* 0x000ea400080010ff */
[----:B--2---:R-:W-:Y:S05]  /*27e0*/  @P0 EXIT ;  /* 0x000000000000094d */ /* 0x004fea0003800000 */
[----:B------:R-:W-:Y:S05]  /*27f0*/  BRA `(.L_x_45) ;  /* 0xfffffffc00ec7947 */ /* 0x000fea000383ffff */
.L_x_22:
[----:B------:R-:W-:-:S04]  /*2800*/  UISETP.NE.AND UP0, UPT, UR48, URZ, UPT ;  /* 0x000000ff3000728c */ /* 0x000fc8000bf05270 */
[----:B------:R-:W-:-:S09]  /*2810*/  UISETP.NE.OR UP0, UPT, UR22, 0x1, UP0 ;  /* 0x000000011600788c */ /* 0x000fd20008705670 */
[----:B------:R-:W-:Y:S05]  /*2820*/  BRA.U UP0, `(.L_x_46) ;  /* 0x0000000500487547 */ /* 0x000fea000b800000 */
[----:B------:R-:W-:Y:S01]  /*2830*/  ISETP.GE.U32.AND P2, PT, R0, 0x2, PT ;  /* 0x000000020000780c */ /* 0x000fe20003f46070 */
[----:B------:R-:W-:Y:S01]  /*2840*/  IMAD.MOV.U32 R12, RZ, RZ, 0x1 ;  /* 0x00000001ff0c7424 */ /* 0x000fe200078e00ff */
[----:B------:R-:W-:Y:S02]  /*2850*/  CS2R R10, SRZ ;  /* 0x00000000000a7805 */ /* 0x000fe4000001ff00 */
[----:B------:R-:W-:Y:S01]  /*2860*/  CS2R R8, SRZ ;  /* 0x0000000000087805 */ /* 0x000fe2000001ff00 */
[----:B------:R-:W-:Y:S01]  /*2870*/  UMOV UR6, 0x400 ;  /* 0x0000040000067882 */ /* 0x000fe20000000000 */
[----:B------:R-:W-:Y:S01]  /*2880*/  UMOV UR5, URZ ;  /* 0x000000ff00057c82 */ /* 0x000fe20008000000 */
[----:B------:R-:W-:-:S12]  /*2890*/  ULEA UR6, UR48, UR6, 0x18 ;  /* 0x0000000630067291 */ /* 0x000fd8000f8ec0ff */
.L_x_50:
[----:B------:R-:W-:Y:S02]  /*28a0*/  LEA R2, R8, UR6, 0x3 ;  /* 0x0000000608027c11 */ /* 0x000fe4000f8e18ff */
[----:B------:R-:W-:-:S03]  /*28b0*/  SHF.L.U32 R4, R9, 0x1f, RZ ;  /* 0x0000001f09047819 */ /* 0x000fc600000006ff */
[----:B------:R-:W-:Y:S01]  /*28c0*/  VIADD R5, R2, 0xc0 ;  /* 0x000000c002057836 */ /* 0x000fe20000000000 */
[----:B------:R-:W1:Y:S02]  /*28d0*/  SYNCS.PHASECHK.TRANS64.TRYWAIT P0, [R2+URZ+0xb0], R4 ;  /* 0x0000b004020075a7 */ /* 0x000e6400080011ff */
[----:B-1----:R-:W-:Y:S05]  /*28e0*/  @!P0 BRA `(.L_x_47) ;  /* 0x0000003c00d48947 */ /* 0x002fea0003800000 */
.L_x_109:
[----:B------:R-:W-:Y:S01]  /*28f0*/  ULEA UR4, UR5, UR6, 0x3 ;  /* 0x0000000605047291 */ /* 0x000fe2000f8e18ff */
[----:B-1----:R-:W-:Y:S01]  /*2900*/  PRMT R2, RZ, 0x654, R5 ;  /* 0x00000654ff027816 */ /* 0x002fe20000000005 */
[----:B------:R-:W-:Y:S01]  /*2910*/  @!P2 IMAD.MOV.U32 R4, RZ, RZ, 0x10 ;  /* 0x00000010ff04a424 */ /* 0x000fe200078e00ff */
[----:B------:R-:W-:Y:S01]  /*2920*/  SHF.L.U32 R5, R12, 0x1f, RZ ;  /* 0x0000001f0c057819 */ /* 0x000fe200000006ff */
[----:B------:R-:W-:Y:S01]  /*2930*/  UIADD3 UR7, UPT, UPT, UR4, 0x50, URZ ;  /* 0x0000005004077890 */ /* 0x000fe2000fffe0ff */
[----:B------:R1:W-:Y:S05]  /*2940*/  SYNCS.ARRIVE.TRANS64.RED.A1T0 RZ, [R2+URZ], RZ ;  /* 0x000000ff02ff79a7 */ /* 0x0003ea00081004ff */
[----:B------:R-:W-:Y:S01]  /*2950*/  IMAD.U32 R6, RZ, RZ, UR7 ;  /* 0x00000007ff067e24 */ /* 0x000fe2000f8e00ff */
[----:B------:R-:W2:Y:S04]  /*2960*/  SYNCS.PHASECHK.TRANS64.TRYWAIT P0, [UR4+0x60], R5 ;  /* 0x00006005ff0075a7 */ /* 0x000ea80008001104 */
[----:B------:R-:W-:Y:S01]  /*2970*/  PRMT R6, R0, 0x654, R6 ;  /* 0x0000065400067816 */ /* 0x000fe20000000006 */
[----:B-12---:R-:W-:Y:S06]  /*2980*/  @!P0 BRA `(.L_x_48) ;  /* 0x0000003c00c08947 */ /* 0x006fec0003800000 */
.L_x_111:
[----:B------:R-:W-:Y:S01]  /*2990*/  ULEA UR8, UR5, UR6, 0x4 ;  /* 0x0000000605087291 */ /* 0x000fe2000f8e20ff */
[----:B------:R-:W-:Y:S01]  /*29a0*/  SEL R3, R6, R3, !P2 ;  /* 0x0000000306037207 */ /* 0x000fe20005000000 */
[----:B------:R-:W-:Y:S01]  /*29b0*/  UIADD3 UR9, UPT, UPT, UR4, 0x50, URZ ;  /* 0x0000005004097890 */ /* 0x000fe2000fffe0ff */
[----:B-1----:R-:W-:Y:S01]  /*29c0*/  LEA R2, R11, UR6, 0x3 ;  /* 0x000000060b027c11 */ /* 0x002fe2000f8e18ff */
[----:B------:R-:W-:Y:S01]  /*29d0*/  UIADD3 UR8, UPT, UPT, UR8, 0xe0, URZ ;  /* 0x000000e008087890 */ /* 0x000fe2000fffe0ff */
[----:B------:R1:W-:Y:S01]  /*29e0*/  @!P2 SYNCS.ARRIVE.TRANS64.RED RZ, [R3+URZ], R4 ;  /* 0x0000000403ffa9a7 */ /* 0x0003e200080004ff */
[----:B------:R-:W-:Y:S01]  /*29f0*/  UIADD3 UR4, UPT, UPT, UR5, 0x1, URZ ;  /* 0x0000000105047890 */ /* 0x000fe2000fffe0ff */
[----:B------:R-:W-:-:S03]  /*2a00*/  VIADD R8, R8, 0x1 ;  /* 0x0000000108087836 */ /* 0x000fc60000000000 */
[----:B------:R-:W-:Y:S02]  /*2a10*/  UISETP.NE.AND UP0, UPT, UR4, 0x2, UPT ;  /* 0x000000020400788c */ /* 0x000fe4000bf05270 */
[----:B------:R-:W-:Y:S01]  /*2a20*/  ISETP.NE.AND P0, PT, R8, 0x2, PT ;  /* 0x000000020800780c */ /* 0x000fe20003f05270 */
[----:B------:R-:W-:Y:S06]  /*2a30*/  UGETNEXTWORKID.BROADCAST [UR8], [UR9] ;  /* 0x00000000080073ca */ /* 0x000fec0008000100 */
[----:B------:R-:W-:Y:S02]  /*2a40*/  USEL UR7, URZ, 0x1, UP0 ;  /* 0x00000001ff077887 */ /* 0x000fe40008000000 */
[----:B------:R-:W-:-:S04]  /*2a50*/  USEL UR5, UR4, URZ, UP0 ;  /* 0x000000ff04057287 */ /* 0x000fc80008000000 */
[----:B------:R-:W-:Y:S02]  /*2a60*/  LOP3.LUT R12, R12, UR7, RZ, 0x3c, !PT ;  /* 0x000000070c0c7c12 */ /* 0x000fe4000f8e3cff */
[----:B-1----:R-:W-:-:S04]  /*2a70*/  SHF.L.U32 R4, R10, 0x1f, RZ ;  /* 0x0000001f0a047819 */ /* 0x002fc800000006ff */
[----:B------:R-:W1:Y:S02]  /*2a80*/  SYNCS.PHASECHK.TRANS64.TRYWAIT P1, [R2+URZ+0x50], R4 ;  /* 0x00005004020075a7 */ /* 0x000e6400080211ff */
[----:B-1----:R-:W-:Y:S05]  /*2a90*/  @!P1 BRA `(.L_x_49) ;  /* 0x0000003c00949947 */ /* 0x002fea0003800000 */
.L_x_112:
[C---:B-1----:R-:W-:Y:S01]  /*2aa0*/  LEA R4, R11.reuse, UR6, 0x4 ;  /* 0x000000060b047c11 */ /* 0x042fe2000f8e20ff */
[----:B------:R-:W-:Y:S01]  /*2ab0*/  VIADD R2, R2, 0x60 ;  /* 0x0000006002027836 */ /* 0x000fe20000000000 */
[----:B------:R-:W-:Y:S01]  /*2ac0*/  SEL R8, R8, RZ, P0 ;  /* 0x000000ff08087207 */ /* 0x000fe20000000000 */
[----:B------:R-:W-:-:S03]  /*2ad0*/  VIADD R11, R11, 0x1 ;  /* 0x000000010b0b7836 */ /* 0x000fc60000000000 */
[----:B------:R-:W1:Y:S01]  /*2ae0*/  LDS.128 R4, [R4+0xe0] ;  /* 0x0000e00004047984 */ /* 0x000e620000000c00 */
[----:B------:R-:W-:Y:S02]  /*2af0*/  PRMT R2, RZ, 0x654, R2 ;  /* 0x00000654ff027816 */ /* 0x000fe40000000002 */
[C---:B------:R-:W-:Y:S01]  /*2b00*/  ISETP.NE.AND P1, PT, R11.reuse, 0x2, PT ;  /* 0x000000020b00780c */ /* 0x040fe20003f25270 */
[----:B------:R-:W-:Y:S01]  /*2b10*/  @!PT LDS RZ, [RZ] ;  /* 0x00000000fffff984 */ /* 0x000fe20000000800 */
[----:B------:R-:W-:Y:S01]  /*2b20*/  @!PT LDS RZ, [RZ] ;  /* 0x00000000fffff984 */ /* 0x000fe20000000800 */
[----:B------:R-:W-:Y:S01]  /*2b30*/  @!PT LDS RZ, [RZ] ;  /* 0x00000000fffff984 */ /* 0x000fe20000000800 */
[----:B------:R-:W-:Y:S01]  /*2b40*/  @!PT LDS RZ, [RZ] ;  /* 0x00000000fffff984 */ /* 0x000fe20000000800 */
[----:B------:R2:W-:Y:S06]  /*2b50*/  MEMBAR.ALL.CTA ;  /* 0x0000000000007992 */ /* 0x0005ec0000008000 */
[----:B--2---:R-:W2:Y:S01]  /*2b60*/  FENCE.VIEW.ASYNC.S ;  /* 0x00000000000073c6 */ /* 0x004ea20000000000 */
[----:B------:R-:W-:Y:S01]  /*2b70*/  SEL R11, R11, RZ, P1 ;  /* 0x000000ff0b0b7207 */ /* 0x000fe20000800000 */
[----:B--2---:R2:W-:Y:S01]  /*2b80*/  SYNCS.ARRIVE.TRANS64.RED.A1T0 RZ, [R2+URZ], RZ ;  /* 0x000000ff02ff79a7 */ /* 0x0045e200081004ff */
[----:B-1----:R-:W-:-:S02]  /*2b90*/  LOP3.LUT P3, RZ, R6, 0x1, RZ, 0xc0, !PT ;  /* 0x0000000106ff7812 */ /* 0x002fc4000786c0ff */
[----:B------:R-:W-:-:S04]  /*2ba0*/  SEL R4, RZ, 0x1, P1 ;  /* 0x00000001ff047807 */ /* 0x000fc80000800000 */
[----:B------:R-:W-:Y:S02]  /*2bb0*/  LOP3.LUT R10, R10, R4, RZ, 0x3c, !PT ;  /* 0x000000040a0a7212 */ /* 0x000fe400078e3cff */
[----:B--2---:R-:W-:-:S04]  /*2bc0*/  SEL R2, RZ, 0x1, P0 ;  /* 0x00000001ff027807 */ /* 0x004fc80000000000 */
[----:B------:R-:W-:Y:S01]  /*2bd0*/  LOP3.LUT R9, R9, R2, RZ, 0x3c, !PT ;  /* 0x0000000209097212 */ /* 0x000fe200078e3cff */
[----:B------:R-:W-:Y:S06]  /*2be0*/  @P3 BRA `(.L_x_50) ;  /* 0xfffffffc002c3947 */ /* 0x000fec000383ffff */
[----:B------:R-:W-:Y:S01]  /*2bf0*/  ULEA UR4, UR5, UR6, 0x3 ;  /* 0x0000000605047291 */ /* 0x000fe2000f8e18ff */
[----:B------:R-:W-:-:S08]  /*2c00*/  SHF.L.U32 R2, R12, 0x1f, RZ ;  /* 0x0000001f0c027819 */ /* 0x000fd000000006ff */
[----:B------:R-:W1:Y:S02]  /*2c10*/  SYNCS.PHASECHK.TRANS64 P0, [UR4+0x60], R2 ;  /* 0x00006002ff0075a7 */ /* 0x000e640008001004 */
[----:B-1----:R-:W-:Y:S05]  /*2c20*/  @P0 BRA `(.L_x_51) ;  /* 0x0000000000080947 */ /* 0x002fea0003800000 */
[----:B------:R-:W1:Y:S02]  /*2c30*/  SYNCS.PHASECHK.TRANS64.TRYWAIT P0, [UR4+0x60], R2 ;  /* 0x00006002ff0075a7 */ /* 0x000e640008001104 */
[----:B-1----:R-:W-:Y:S05]  /*2c40*/  @!P0 BRA `(.L_x_52) ;  /* 0x0000003c003c8947 */ /* 0x002fea0003800000 */
.L_x_51:
[----:B------:R-:W-:-:S04]  /*2c50*/  UIADD3 UR7, UPT, UPT, UR5, 0x1, URZ ;  /* 0x0000000105077890 */ /* 0x000fc8000fffe0ff */
[----:B------:R-:W-:-:S04]  /*2c60*/  UISETP.NE.AND UP0, UPT, UR7, 0x2, UPT ;  /* 0x000000020700788c */ /* 0x000fc8000bf05270 */
[----:B------:R-:W-:Y:S02]  /*2c70*/  USEL UR8, URZ, 0x1, UP0 ;  /* 0x00000001ff087887 */ /* 0x000fe40008000000 */
[----:B------:R-:W-:-:S04]  /*2c80*/  USEL UR7, UR7, URZ, UP0 ;  /* 0x000000ff07077287 */ /* 0x000fc80008000000 */
[----:B------:R-:W-:Y:S01]  /*2c90*/  ULEA UR7, UR7, UR6, 0x3 ;  /* 0x0000000607077291 */ /* 0x000fe2000f8e18ff */
[----:B-1----:R-:W-:-:S04]  /*2ca0*/  LOP3.LUT R2, R12, UR8, RZ, 0x3c, !PT ;  /* 0x000000080c027c12 */ /* 0x002fc8000f8e3cff */
[----:B------:R-:W-:-:S04]  /*2cb0*/  SHF.L.U32 R0, R2, 0x1f, RZ ;  /* 0x0000001f02007819 */ /* 0x000fc800000006ff */
[----:B------:R-:W1:Y:S02]  /*2cc0*/  SYNCS.PHASECHK.TRANS64 P0, [UR7+0x60], R0 ;  /* 0x00006000ff0075a7 */ /* 0x000e640008001007 */
[----:B-1----:R-:W-:Y:S05]  /*2cd0*/  @P0 EXIT ;  /* 0x000000000000094d */ /* 0x002fea0003800000 */
[----:B------:R-:W-:Y:S02]  /*2ce0*/  SHF.L.U32 R2, R2, 0x1f, RZ ;  /* 0x0000001f02027819 */ /* 0x000fe400000006ff */
[----:B------:R-:W-:-:S07]  /*2cf0*/  MOV R0, UR7 ;  /* 0x0000000700007c02 */ /* 0x000fce0008000f00 */
.L_x_53:
[----:B-1----:R1:W2:Y:S02]  /*2d00*/  SYNCS.PHASECHK.TRANS64.TRYWAIT P0, [R0+URZ+0x60], R2 ;  /* 0x00006002000075a7 */ /* 0x0022a400080011ff */
[----:B--2---:R-:W-:Y:S05]  /*2d10*/  @!P0 NANOSLEEP.SYNCS 0x989680 ;  /* 0x009896800000895d */ /* 0x004fea0003900000 */
[----:B------:R-:W2:Y:S02]  /*2d20*/  @!P0 SYNCS.PHASECHK.TRANS64 P0, [R0+URZ+0x60], R2 ;  /* 0x00006002000085a7 */ /* 0x000ea400080010ff */
[----:B--2---:R-:W-:Y:S05]  /*2d30*/  @P0 EXIT ;  /* 0x000000000000094d */ /* 0x004fea0003800000 */
[----:B------:R-:W-:Y:S05]  /*2d40*/  BRA `(.L_x_53) ;  /* 0xfffffffc00ec7947 */ /* 0x000fea000383ffff */
.L_x_46:
[----:B------:R-:W-:Y:S05]  /*2d50*/  BRA.U UP4, `(.L_x_54) ;  /* 0x0000000d04807547 */ /* 0x000fea000b800000 */
[----:B------:R-:W-:Y:S01]  /*2d60*/  UMOV UR4, 0x40 ;  /* 0x0000004000047882 */ /* 0x000fe20000000000 */
[----:B------:R-:W-:Y:S01]  /*2d70*/  NOP ;  /* 0x0000000000007918 */ /* 0x000fe20000000000 */
[----:B------:R-:W-:Y:S01]  /*2d80*/  ULEA UR5, UR48, UR4, 0x18 ;  /* 0x0000000430057291 */ /* 0x000fe2000f8ec0ff */
[----:B------:R-:W-:Y:S02]  /*2d90*/  UMOV UR6, 0x400 ;  /* 0x0000040000067882 */ /* 0x000fe40000000000 */
[----:B------:R-:W-:-:S06]  /*2da0*/  ULEA UR6, UR48, UR6, 0x18 ;  /* 0x0000000630067291 */ /* 0x000fcc000f8ec0ff */
[----:B------:R-:W1:Y:S02]  /*2db0*/  LDS.U8 R0, [UR5+0x1c] ;  /* 0x00001c05ff007984 */ /* 0x000e640008000000 */
[----:B-1----:R-:W-:-:S13]  /*2dc0*/  ISETP.NE.AND P0, PT, R0, RZ, PT ;  /* 0x000000ff0000720c */ /* 0x002fda0003f05270 */
[----:B------:R-:W-:Y:S05]  /*2dd0*/  @P0 BRA `(.L_x_55) ;  /* 0x0000000000580947 */ /* 0x000fea0003800000 */
[----:B------:R-:W-:-:S13]  /*2de0*/  ELECT P0, URZ, PT ;  /* 0x0000000000ff782f */ /* 0x000fda0003800000 */
[----:B------:R-:W-:Y:S05]  /*2df0*/  @!P0 BRA `(.L_x_56) ;  /* 0x0000000000608947 */ /* 0x000fea0003800000 */
[----:B------:R-:W-:Y:S01]  /*2e00*/  UMOV UR4, 0x10 ;  /* 0x0000001000047882 */ /* 0x000fe20000000000 */
[----:B------:R-:W-:Y:S01]  /*2e10*/  HFMA2 R0, -RZ, RZ, 0, 5.9604644775390625e-08 ;  /* 0x00000001ff007431 */ /* 0x000fe200000001ff */
[----:B------:R-:W-:-:S03]  /*2e20*/  MOV R3, 0xffff ;  /* 0x0000ffff00037802 */ /* 0x000fc60000000f00 */
[----:B------:R-:W-:Y:S04]  /*2e30*/  DEPBAR.LE SB1, 0x36 ;  /* 0x00009d800000791a */ /* 0x000fe80000000000 */
[----:B------:R-:W1:Y:S02]  /*2e40*/  UTCATOMSWS.FIND_AND_SET.ALIGN UP0, UR4, UR4 ;  /* 0x00000004000475e3 */ /* 0x000e640008000800 */
[----:B-1----:R-:W-:Y:S01]  /*2e50*/  MOV R4, UR4 ;  /* 0x0000000400047c02 */ /* 0x002fe20008000f00 */
[----:B------:R-:W-:Y:S06]  /*2e60*/  BRA.U UP0, `(.L_x_57) ;  /* 0x0000000100187547 */ /* 0x000fec000b800000 */
.L_x_58:
[----:B------:R-:W-:Y:S05]  /*2e70*/  NANOSLEEP 0x64 ;  /* 0x000000640000795d */ /* 0x000fea0003800000 */
[----:B------:R-:W-:-:S05]  /*2e80*/  UMOV UR4, 0x10 ;  /* 0x0000001000047882 */ /* 0x000fca0000000000 */
[----:B------:R-:W-:Y:S04]  /*2e90*/  DEPBAR.LE SB1, 0x36 ;  /* 0x00009d800000791a */ /* 0x000fe80000000000 */
[----:B------:R-:W1:Y:S02]  /*2ea0*/  UTCATOMSWS.FIND_AND_SET.ALIGN UP0, UR4, UR4 ;  /* 0x00000004000475e3 */ /* 0x000e640008000800 */
[----:B-1----:R-:W-:Y:S01]  /*2eb0*/  MOV R4, UR4 ;  /* 0x0000000400047c02 */ /* 0x002fe20008000f00 */
[----:B------:R-:W-:Y:S05]  /*2ec0*/  BRA.U !UP0, `(.L_x_58) ;  /* 0xfffffffd08e87547 */ /* 0x000fea000b83ffff */
.L_x_57:
[-C--:B------:R-:W-:Y:S02]  /*2ed0*/  SHF.L.U32 R3, R3, R4.reuse, RZ ;  /* 0x0000000403037219 */ /* 0x080fe400000006ff */
[----:B------:R-:W-:Y:S01]  /*2ee0*/  SHF.L.U32 R0, R0, R4, RZ ;  /* 0x0000000400007219 */ /* 0x000fe200000006ff */
[----:B------:R-:W-:Y:S02]  /*2ef0*/  IMAD.SHL.U32 R4, R4, 0x20, RZ ;  /* 0x0000002004047824 */ /* 0x000fe400078e00ff */
[----:B------:R1:W-:Y:S04]  /*2f00*/  ATOMS.OR RZ, [UR5+0x14], R3 ;  /* 0x00001403ffff798c */ /* 0x0003e8000b000005 */
[----:B------:R1:W-:Y:S04]  /*2f10*/  ATOMS.OR RZ, [UR5+0x18], R0 ;  /* 0x00001800ffff798c */ /* 0x0003e8000b000005 */
[----:B------:R1:W-:Y:S01]  /*2f20*/  STS [UR6+0x100], R4 ;  /* 0x00010004ff007988 */ /* 0x0003e20008000806 */
[----:B------:R-:W-:Y:S05]  /*2f30*/  BRA `(.L_x_56) ;  /* 0x0000000000107947 */ /* 0x000fea0003800000 */
.L_x_55:
[----:B------:R-:W-:Y:S02]  /*2f40*/  MOV R0, 0xffffffff ;  /* 0xffffffff00007802 */ /* 0x000fe40000000f00 */
[----:B------:R-:W-:-:S03]  /*2f50*/  MOV R4, 0x2f80 ;  /* 0x00002f8000047802 */ /* 0x000fc60000000f00 */
[----:B------:R1:W-:Y:S04]  /*2f60*/  STS [UR6+0x100], R0 ;  /* 0x00010000ff007988 */ /* 0x0003e80008000806 */
[----:B-1---5:R-:W-:Y:S05]  /*2f70*/  CALL.REL.NOINC `($__internal_1_$__cuda_sm10x_tcgen05_guardrail_trap_phase_invalid_during_alloc) ;  /* 0x0000003c00bc7944 */ /* 0x022fea0003c00000 */
.L_x_56:
[----:B------:R-:W-:Y:S05]  /*2f80*/  WARPSYNC.ALL ;  /* 0x0000000000007948 */ /* 0x000fea0003800000 */
[----:B------:R-:W2:Y:S01]  /*2f90*/  S2UR UR4, SR_CgaCtaId ;  /* 0x00000000000479c3 */ /* 0x000ea20000008800 */
[----:B------:R-:W-:Y:S01]  /*2fa0*/  UMOV UR13, 0x400 ;  /* 0x00000400000d7882 */ /* 0x000fe20000000000 */
[----:B------:R-:W-:-:S06]  /*2fb0*/  NOP ;  /* 0x0000000000007918 */ /* 0x000fcc0000000000 */
[----:B------:R-:W-:Y:S06]  /*2fc0*/  BAR.ARV 0x6, 0xa0 ;  /* 0x0182800000007b1d */ /* 0x000fec0000002000 */
[----:B------:R-:W3:Y:S01]  /*2fd0*/  LDCU UR5, c[0x0][0x38c] ;  /* 0x00007180ff0577ac */ /* 0x000ee20008000800 */
[----:B------:R-:W-:Y:S01]  /*2fe0*/  LOP3.LUT R2, R2, 0xffff, RZ, 0xc0, !PT ;  /* 0x0000ffff02027812 */ /* 0x000fe200078ec0ff */
[----:B------:R-:W-:Y:S01]  /*2ff0*/  IMAD.MOV.U32 R11, RZ, RZ, 0x1 ;  /* 0x00000001ff0b7424 */ /* 0x000fe200078e00ff */
[----:B------:R-:W-:Y:S01]  /*3000*/  CS2R R8, SRZ ;  /* 0x0000000000087805 */ /* 0x000fe2000001ff00 */
[----:B------:R-:W4:Y:S01]  /*3010*/  LDCU UR8, c[0x0][0x38c] ;  /* 0x00007180ff0877ac */ /* 0x000f220008000800 */
[----:B------:R-:W-:Y:S01]  /*3020*/  R2UR UR15, R2 ;  /* 0x00000000020f72ca */ /* 0x000fe200000e0000 */
[----:B------:R-:W-:Y:S01]  /*3030*/  IMAD.MOV.U32 R10, RZ, RZ, RZ ;  /* 0x000000ffff0a7224 */ /* 0x000fe200078e00ff */
[----:B------:R-:W-:Y:S01]  /*3040*/  UMOV UR18, URZ ;  /* 0x000000ff00127c82 */ /* 0x000fe20008000000 */
[----:B------:R-:W-:Y:S01]  /*3050*/  UMOV UR10, URZ ;  /* 0x000000ff000a7c82 */ /* 0x000fe20008000000 */
[----:B--2---:R-:W-:Y:S01]  /*3060*/  ULEA UR13, UR4, UR13, 0x18 ;  /* 0x0000000d040d7291 */ /* 0x004fe2000f8ec0ff */
[----:B------:R-:W-:Y:S01]  /*3070*/  UMOV UR20, 0x0 ;  /* 0x0000000000147882 */ /* 0x000fe20000000000 */
[----:B------:R-:W-:-:S02]  /*3080*/  UMOV UR21, 0x41004a0 ;  /* 0x041004a000157882 */ /* 0x000fc40000000000 */
[----:B------:R-:W-:Y:S02]  /*3090*/  UIADD3 UR6, UPT, UPT, UR13, 0x2400, URZ ;  /* 0x000024000d067890 */ /* 0x000fe4000fffe0ff */
[----:B------:R-:W-:Y:S02]  /*30a0*/  UIADD3 UR7, UPT, UPT, UR13, 0x3c00, URZ ;  /* 0x00003c000d077890 */ /* 0x000fe4000fffe0ff */
[----:B---3--:R-:W-:Y:S01]  /*30b0*/  UIADD3 UR5, UPT, UPT, UR5, 0x1f, URZ ;  /* 0x0000001f05057890 */ /* 0x008fe2000fffe0ff */
[----:B-1----:R-:W1:Y:S01]  /*30c0*/  LDS R0, [UR13+0x100] ;  /* 0x0001000dff007984 */ /* 0x002e620008000800 */
[----:B------:R-:W-:Y:S02]  /*30d0*/  USHF.R.U32.HI UR6, URZ, 0x4, UR6 ;  /* 0x00000004ff067899 */ /* 0x000fe40008011606 */
[----:B------:R-:W-:Y:S02]  /*30e0*/  USHF.R.S32.HI UR4, URZ, 0x1f, UR5 ;  /* 0x0000001fff047899 */ /* 0x000fe40008011405 */
[----:B------:R-:W-:-:S02]  /*30f0*/  ULOP3.LUT UR6, UR6, 0x3fff, URZ, 0xc0, !UPT ;  /* 0x00003fff06067892 */ /* 0x000fc4000f8ec0ff */
[----:B------:R-:W-:Y:S02]  /*3100*/  ULEA.HI UR4, UR4, UR5, URZ, 0x5 ;  /* 0x0000000504047291 */ /* 0x000fe4000f8f28ff */
[----:B------:R-:W-:Y:S02]  /*3110*/  USHF.R.U32.HI UR5, URZ, 0x4, UR7 ;  /* 0x00000004ff057899 */ /* 0x000fe40008011607 */
[----:B------:R-:W-:Y:S02]  /*3120*/  USHF.R.S32.HI UR22, URZ, 0x5, UR4 ;  /* 0x00000005ff167899 */ /* 0x000fe40008011404 */
[----:B------:R-:W-:Y:S02]  /*3130*/  ULOP3.LUT UR5, UR5, 0x3fff, URZ, 0xc0, !UPT ;  /* 0x00003fff05057892 */ /* 0x000fe4000f8ec0ff */
[----:B------:R-:W-:Y:S02]  /*3140*/  UISETP.LT.AND UP0, UPT, UR22, 0x1, UPT ;  /* 0x000000011600788c */ /* 0x000fe4000bf01270 */
[----:B------:R-:W-:-:S02]  /*3150*/  ULOP3.LUT UR16, UR6, 0x10000, URZ, 0xfc, !UPT ;  /* 0x0001000006107892 */ /* 0x000fc4000f8efcff */
[----:B------:R-:W-:Y:S02]  /*3160*/  USEL UR23, UR22, 0x1, !UP0 ;  /* 0x0000000116177887 */ /* 0x000fe4000c000000 */
[----:B------:R-:W-:Y:S02]  /*3170*/  ULOP3.LUT UR17, UR5, 0x10000, URZ, 0xfc, !UPT ;  /* 0x0001000005117892 */ /* 0x000fe4000f8efcff */
[----:B------:R-:W-:Y:S02]  /*3180*/  UIADD3 UR23, UPT, UPT, -UR23, URZ, URZ ;  /* 0x000000ff17177290 */ /* 0x000fe4000fffe1ff */
[----:B----4-:R-:W-:Y:S01]  /*3190*/  UISETP.GE.AND UP4, UPT, UR8, 0x1, UPT ;  /* 0x000000010800788c */ /* 0x010fe2000bf86270 */
[----:B-1----:R-:W-:-:S15]  /*31a0*/  R2UR UR24, R0 ;  /* 0x00000000001872ca */ /* 0x002fde00000e0000 */
.L_x_65:
[----:B------:R-:W-:Y:S02]  /*31b0*/  LEA R0, R10, UR13, 0x3 ;  /* 0x0000000d0a007c11 */ /* 0x000fe4000f8e18ff */
[----:B------:R-:W-:Y:S02]  /*31c0*/  SHF.L.U32 R2, R9, 0x1f, RZ ;  /* 0x0000001f09027819 */ /* 0x000fe400000006ff */
[----:B------:R-:W-:Y:S01]  /*31d0*/  PLOP3.LUT P0, PT, PT, PT, UP4, 0x80, 0x8 ;  /* 0x000000000008781c */ /* 0x000fe20003f0f048 */
[----:B------:R-:W-:Y:S01]  /*31e0*/  VIADD R3, R0, 0x60 ;  /* 0x0000006000037836 */ /* 0x000fe20000000000 */
[----:B-1----:R-:W1:Y:S02]  /*31f0*/  SYNCS.PHASECHK.TRANS64.TRYWAIT P1, [R0+URZ+0x50], R2 ;  /* 0x00005002000075a7 */ /* 0x002e6400080211ff */
[----:B-1-3--:R-:W-:Y:S09]  /*3200*/  @!P1 BRA `(.L_x_59) ;  /* 0x0000003400e49947 */ /* 0x00aff20003800000 */
.L_x_114:
[----:B------:R-:W-:Y:S01]  /*3210*/  LEA R4, R10, UR13, 0x4 ;  /* 0x0000000d0a047c11 */ /* 0x000fe2000f8e20ff */
[----:B------:R-:W-:Y:S01]  /*3220*/  @UP4 ULEA UR4, UR10, UR13, 0x3 ;  /* 0x0000000d0a044291 */ /* 0x000fe2000f8e18ff */
[----:B------:R-:W-:Y:S01]  /*3230*/  PLOP3.LUT P2, PT, PT, PT, PT, 0x80, 0x8 ;  /* 0x000000000008781c */ /* 0x000fe20003f4f070 */
[----:B------:R-:W-:Y:S01]  /*3240*/  ULEA UR19, UR18, UR13, 0x3 ;  /* 0x0000000d12137291 */ /* 0x000fe2000f8e18ff */
[----:B------:R-:W-:Y:S02]  /*3250*/  PRMT R3, RZ, 0x654, R3 ;  /* 0x00000654ff037816 */ /* 0x000fe40000000003 */
[----:B------:R-:W2:Y:S01]  /*3260*/  LDS.128 R4, [R4+0xe0] ;  /* 0x0000e00004047984 */ /* 0x000ea20000000c00 */
[----:B-1----:R-:W-:Y:S02]  /*3270*/  @P0 SHF.L.U32 R2, R8, 0x1f, RZ ;  /* 0x0000001f08020819 */ /* 0x002fe400000006ff */
[----:B------:R-:W-:Y:S01]  /*3280*/  SHF.L.U32 R0, R11, 0x1f, RZ ;  /* 0x0000001f0b007819 */ /* 0x000fe200000006ff */
[----:B------:R-:W-:Y:S01]  /*3290*/  @!PT LDS RZ, [RZ] ;  /* 0x00000000fffff984 */ /* 0x000fe20000000800 */
[----:B------:R-:W-:Y:S01]  /*32a0*/  @!PT LDS RZ, [RZ] ;  /* 0x00000000fffff984 */ /* 0x000fe20000000800 */
[----:B------:R-:W-:Y:S01]  /*32b0*/  @!PT LDS RZ, [RZ] ;  /* 0x00000000fffff984 */ /* 0x000fe20000000800 */
[----:B------:R-:W-:Y:S01]  /*32c0*/  @!PT LDS RZ, [RZ] ;  /* 0x00000000fffff984 */ /* 0x000fe20000000800 */
[----:B------:R1:W-:Y:S06]  /*32d0*/  MEMBAR.ALL.CTA ;  /* 0x0000000000007992 */ /* 0x0003ec0000008000 */
[----:B-1----:R-:W1:Y:S02]  /*32e0*/  FENCE.VIEW.ASYNC.S ;  /* 0x00000000000073c6 */ /* 0x002e640000000000 */
[----:B-1----:R1:W-:Y:S01]  /*32f0*/  SYNCS.ARRIVE.TRANS64.RED.A1T0 RZ, [R3+URZ], RZ ;  /* 0x000000ff03ff79a7 */ /* 0x0023e200081004ff */
[----:B------:R1:W3:Y:S01]  /*3300*/  @P0 SYNCS.PHASECHK.TRANS64.TRYWAIT P2, [UR4], R2 ;  /* 0x00000002ff0005a7 */ /* 0x0002e20008041104 */
[----:B--2---:R-:W-:Y:S01]  /*3310*/  LOP3.LUT P1, RZ, R6, 0x1, RZ, 0xc0, !PT ;  /* 0x0000000106ff7812 */ /* 0x004fe2000782c0ff */
[----:B------:R-:W2:Y:S02]  /*3320*/  SYNCS.PHASECHK.TRANS64.TRYWAIT P0, [UR19+0x90], R0 ;  /* 0x00009000ff0075a7 */ /* 0x000ea40008001113 */
[----:B-123--:R-:W-:Y:S10]  /*3330*/  @!P0 BRA `(.L_x_60) ;  /* 0x0000003400ac8947 */ /* 0x00eff40003800000 */
.L_x_116:
[----:B------:R-:W-:Y:S01]  /*3340*/  IADD3 R10, PT, PT, R10, 0x1, RZ ;  /* 0x000000010a0a7810 */ /* 0x000fe20007ffe0ff */
[----:B------:R-:W-:Y:S06]  /*3350*/  BRA.U !UP4, `(.L_x_61) ;  /* 0x000000010ca07547 */ /* 0x000fec000b800000 */
[----:B------:R-:W-:Y:S02]  /*3360*/  ULEA.HI UR4, UR18, UR18, URZ, 0x1 ;  /* 0x0000001212047291 */ /* 0x000fe4000f8f08ff */
[----:B------:R-:W-:Y:S02]  /*3370*/  UPLOP3.LUT UP2, UPT, UPT, UPT, UPT, 0x40, 0x4 ;  /* 0x000000000004789c */ /* 0x000fe40003f4e870 */
[----:B------:R-:W-:Y:S02]  /*3380*/  USHF.L.U32 UR5, UR4, 0x5, URZ ;  /* 0x0000000504057899 */ /* 0x000fe400080006ff */
[----:B------:R-:W-:Y:S02]  /*3390*/  ULOP3.LUT UR14, UR4, 0xffe, URZ, 0xc0, !UPT ;  /* 0x00000ffe040e7892 */ /* 0x000fe4000f8ec0ff */
[----:B------:R-:W-:Y:S02]  /*33a0*/  ULOP3.LUT UR4, UR5, 0xffffffc0, URZ, 0xc0, !UPT ;  /* 0xffffffc005047892 */ /* 0x000fe4000f8ec0ff */
[----:B------:R-:W-:-:S02]  /*33b0*/  UIADD3 UR14, UPT, UPT, -UR14, UR18, URZ ;  /* 0x000000120e0e7290 */ /* 0x000fc4000fffe1ff */
[----:B------:R-:W-:Y:S01]  /*33c0*/  UIADD3 UR4, UPT, UPT, UR24, UR4, URZ ;  /* 0x0000000418047290 */ /* 0x000fe2000fffe0ff */
[----:B------:R-:W-:Y:S01]  /*33d0*/  UMOV UR12, UR23 ;  /* 0x00000017000c7c82 */ /* 0x000fe20008000000 */
[----:B------:R-:W-:Y:S02]  /*33e0*/  UMOV UR11, UR22 ;  /* 0x00000016000b7c82 */ /* 0x000fe40008000000 */
[----:B------:R-:W-:Y:S01]  /*33f0*/  ULEA UR14, UR14, UR4, 0x14 ;  /* 0x000000040e0e7291 */ /* 0x000fe2000f8ea0ff */
[----:B------:R-:W-:-:S11]  /*3400*/  UMOV UR5, UR10 ;  /* 0x0000000a00057c82 */ /* 0x000fd60008000000 */
.L_x_64:
[----:B------:R-:W-:Y:S02]  /*3410*/  UIADD3 UR12, UPT, UPT, UR12, 0x1, URZ ;  /* 0x000000010c0c7890 */ /* 0x000fe4000fffe0ff */
[----:B--2---:R-:W-:Y:S02]  /*3420*/  ULEA UR6, UR5, UR13, 0x3 ;  /* 0x0000000d05067291 */ /* 0x004fe4000f8e18ff */
[----:B------:R-:W-:Y:S01]  /*3430*/  UISETP.NE.AND UP3, UPT, UR12, URZ, UPT ;  /* 0x000000ff0c00728c */ /* 0x000fe2000bf65270 */
[----:B---3--:R-:W-:Y:S10]  /*3440*/  @P2 BRA `(.L_x_62) ;  /* 0x00000000000c2947 */ /* 0x008ff40003800000 */
[----:B-1----:R-:W-:Y:S04]  /*3450*/  SHF.L.U32 R2, R8, 0x1f, RZ ;  /* 0x0000001f08027819 */ /* 0x002fe800000006ff */
[----:B------:R-:W1:Y:S02]  /*3460*/  SYNCS.PHASECHK.TRANS64.TRYWAIT P0, [UR6], R2 ;  /* 0x00000002ff0075a7 */ /* 0x000e640008001106 */
[----:B-1----:R-:W-:Y:S05]  /*3470*/  @!P0 BRA `(.L_x_63) ;  /* 0x0000003400748947 */ /* 0x002fea0003800000 */
.L_x_62:
[----:B------:R-:W-:Y:S01]  /*3480*/  UISETP.NE.AND UP0, UPT, UR11, 0x1, UPT ;  /* 0x000000010b00788c */ /* 0x000fe2000bf05270 */
[----:B------:R-:W-:Y:S01]  /*3490*/  PLOP3.LUT P2, PT, PT, PT, PT, 0x80, 0x8 ;  /* 0x000000000008781c */ /* 0x000fe20003f4f070 */
[----:B------:R-:W-:Y:S02]  /*34a0*/  UIADD3 UR4, UPT, UPT, UR5, 0x1, URZ ;  /* 0x0000000105047890 */ /* 0x000fe4000fffe0ff */
[----:B------:R-:W-:Y:S02]  /*34b0*/  ULEA UR8, UR5, UR17, 0x7 ;  /* 0x0000001105087291 */ /* 0x000fe4000f8e38ff */
[----:B------:R-:W-:Y:S01]  /*34c0*/  UISETP.NE.AND UP1, UPT, UR4, 0x3, UPT ;  /* 0x000000030400788c */ /* 0x000fe2000bf25270 */
[----:B------:R-:W-:Y:S01]  /*34d0*/  PLOP3.LUT P0, PT, PT, PT, UP0, 0x80, 0x8 ;  /* 0x000000000008781c */ /* 0x000fe20003f0f008 */
[----:B------:R-:W-:Y:S02]  /*34e0*/  UIADD3 UR11, UPT, UPT, UR11, -0x1, URZ ;  /* 0xffffffff0b0b7890 */ /* 0x000fe4000fffe0ff */
[----:B------:R-:W-:Y:S02]  /*34f0*/  USEL UR7, URZ, 0x1, UP1 ;  /* 0x00000001ff077887 */ /* 0x000fe40008800000 */
[----:B------:R-:W-:Y:S01]  /*3500*/  USEL UR10, UR4, URZ, UP1 ;  /* 0x000000ff040a7287 */ /* 0x000fe20008800000 */
[----:B------:R-:W-:Y:S03]  /*3510*/  UMOV UR9, 0xc0004010 ;  /* 0xc000401000097882 */ /* 0x000fe60000000000 */
[----:B------:R-:W-:Y:S01]  /*3520*/  @UP0 ULEA UR4, UR10, UR13, 0x3 ;  /* 0x0000000d0a040291 */ /* 0x000fe2000f8e18ff */
[----:B------:R-:W-:Y:S01]  /*3530*/  LOP3.LUT R8, R8, UR7, RZ, 0x3c, !PT ;  /* 0x0000000708087c12 */ /* 0x000fe2000f8e3cff */
[----:B------:R-:W-:Y:S03]  /*3540*/  UMOV UR7, 0xc0004010 ;  /* 0xc000401000077882 */ /* 0x000fe60000000000 */
[----:B-1----:R-:W-:Y:S04]  /*3550*/  @P0 SHF.L.U32 R0, R8, 0x1f, RZ ;  /* 0x0000001f08000819 */ /* 0x002fe800000006ff */
[----:B------:R2:W3:Y:S01]  /*3560*/  @P0 SYNCS.PHASECHK.TRANS64.TRYWAIT P2, [UR4], R0 ;  /* 0x00000000ff0005a7 */ /* 0x0004e20008041104 */
[----:B------:R-:W-:Y:S02]  /*3570*/  UIADD3 UR4, UPT, UPT, UR6, 0x18, URZ ;  /* 0x0000001806047890 */ /* 0x000fe4000fffe0ff */
[----:B------:R-:W-:Y:S03]  /*3580*/  ULEA UR6, UR5, UR16, 0x7 ;  /* 0x0000001005067291 */ /* 0x000fe6000f8e38ff */
[----:B------:R-:W-:Y:S06]  /*3590*/  UMOV UR5, UR10 ;  /* 0x0000000a00057c82 */ /* 0x000fec0008000000 */
[----:B------:R2:W-:Y:S01]  /*35a0*/  UTCIMMA gdesc[UR6], gdesc[UR8], tmem[UR14], tmem[UR20], idesc[UR21], UP2 ;  /* 0x00ff1408060075ea */ /* 0x0005e2000900010e */
[----:B------:R-:W-:Y:S01]  /*35b0*/  UPLOP3.LUT UP2, UPT, UPT, UPT, UPT, 0x80, 0x8 ;  /* 0x000000000008789c */ /* 0x000fe20003f4f070 */
[----:B------:R2:W-:Y:S01]  /*35c0*/  UTCBAR.MULTICAST [UR4], URZ, UR15 ;  /* 0x000000ff040073e9 */ /* 0x0005e2000800080f */
[----:B------:R-:W-:Y:S09]  /*35d0*/  BRA.U UP3, `(.L_x_64) ;  /* 0xfffffffd038c7547 */ /* 0x000ff2000b83ffff */
.L_x_61:
[----:B--2---:R-:W-:Y:S01]  /*35e0*/  UIADD3 UR4, UPT, UPT, UR18, 0x1, URZ ;  /* 0x0000000112047890 */ /* 0x004fe2000fffe0ff */
[C---:B------:R-:W-:Y:S01]  /*35f0*/  ISETP.NE.AND P0, PT, R10.reuse, 0x2, PT ;  /* 0x000000020a00780c */ /* 0x040fe20003f05270 */
[----:B------:R-:W-:Y:S02]  /*3600*/  UIADD3 UR5, UPT, UPT, UR19, 0x70, URZ ;  /* 0x0000007013057890 */ /* 0x000fe4000fffe0ff */
[----:B------:R-:W-:Y:S01]  /*3610*/  UISETP.NE.AND UP0, UPT, UR4, 0x4, UPT ;  /* 0x000000040400788c */ /* 0x000fe2000bf05270 */
[----:B-1----:R-:W-:Y:S02]  /*3620*/  SEL R0, RZ, 0x1, P0 ;  /* 0x00000001ff007807 */ /* 0x002fe40000000000 */
[----:B------:R-:W-:Y:S01]  /*3630*/  SEL R10, R10, RZ, P0 ;  /* 0x000000ff0a0a7207 */ /* 0x000fe20000000000 */
[----:B------:R-:W-:Y:S01]  /*3640*/  USEL UR6, URZ, 0x1, UP0 ;  /* 0x00000001ff067887 */ /* 0x000fe20008000000 */
[----:B------:R-:W-:Y:S01]  /*3650*/  LOP3.LUT R9, R9, R0, RZ, 0x3c, !PT ;  /* 0x0000000009097212 */ /* 0x000fe200078e3cff */
[----:B------:R-:W-:Y:S01]  /*3660*/  USEL UR18, UR4, URZ, UP0 ;  /* 0x000000ff04127287 */ /* 0x000fe20008000000 */
[----:B------:R1:W-:Y:S03]  /*3670*/  UTCBAR [UR5], URZ ;  /* 0x000000ff050073e9 */ /* 0x0003e600080000ff */
[----:B------:R-:W-:Y:S01]  /*3680*/  LOP3.LUT R11, R11, UR6, RZ, 0x3c, !PT ;  /* 0x000000060b0b7c12 */ /* 0x000fe2000f8e3cff */
[----:B------:R-:W-:Y:S07]  /*3690*/  @P1 BRA `(.L_x_65) ;  /* 0xfffffff800c41947 */ /* 0x000fee000383ffff */
[----:B------:R-:W2:Y:S01]  /*36a0*/  S2UR UR8, SR_CgaCtaId ;  /* 0x00000000000879c3 */ /* 0x000ea20000008800 */
[----:B------:R-:W-:Y:S01]  /*36b0*/  ELECT P0, URZ, PT ;  /* 0x0000000000ff782f */ /* 0x000fe20003800000 */
[----:B------:R-:W-:Y:S01]  /*36c0*/  IMAD.MOV.U32 R0, RZ, RZ, 0x1 ;  /* 0x00000001ff007424 */ /* 0x000fe200078e00ff */
[----:B------:R-:W-:Y:S01]  /*36d0*/  UIADD3 UR13, UPT, UPT, UR13, 0x90, URZ ;  /* 0x000000900d0d7890 */ /* 0x000fe2000fffe0ff */
[----:B------:R-:W-:Y:S01]  /*36e0*/  SHF.L.U32 R2, R11, 0x1f, RZ ;  /* 0x0000001f0b027819 */ /* 0x000fe200000006ff */
[----:B------:R-:W-:-:S03]  /*36f0*/  UMOV UR4, 0x40 ;  /* 0x0000004000047882 */ /* 0x000fc60000000000 */
[----:B------:R-:W-:Y:S01]  /*3700*/  UVIRTCOUNT.DEALLOC.SMPOOL 0x80 ;  /* 0x000000800000784c */ /* 0x000fe20000000000 */
[----:B--2---:R-:W-:Y:S02]  /*3710*/  ULEA UR8, UR8, UR4, 0x18 ;  /* 0x0000000408087291 */ /* 0x004fe4000f8ec0ff */
[----:B------:R-:W-:-:S07]  /*3720*/  ULEA UR4, UR18, UR13, 0x3 ;  /* 0x0000000d12047291 */ /* 0x000fce000f8e18ff */
[----:B------:R2:W-:Y:S02]  /*3730*/  @P0 STS.U8 [UR8+0x1c], R0 ;  /* 0x00001c00ff000988 */ /* 0x0005e40008000008 */
[----:B------:R-:W4:Y:S02]  /*3740*/  SYNCS.PHASECHK.TRANS64.TRYWAIT P0, [UR4], R2 ;  /* 0x00000002ff0075a7 */ /* 0x000f240008001104 */
[----:B--2-4-:R-:W-:Y:S05]  /*3750*/  @!P0 BRA `(.L_x_66) ;  /* 0x0000003000d48947 */ /* 0x014fea0003800000 */
.L_x_119:
[----:B------:R-:W-:-:S04]  /*3760*/  UIADD3 UR4, UPT, UPT, UR18, 0x1, URZ ;  /* 0x0000000112047890 */ /* 0x000fc8000fffe0ff */
[----:B------:R-:W-:-:S04]  /*3770*/  UISETP.NE.AND UP0, UPT, UR4, 0x4, UPT ;  /* 0x000000040400788c */ /* 0x000fc8000bf05270 */
[----:B------:R-:W-:Y:S02]  /*3780*/  USEL UR6, URZ, 0x1, UP0 ;  /* 0x00000001ff067887 */ /* 0x000fe40008000000 */
[----:B------:R-:W-:-:S04]  /*3790*/  USEL UR4, UR4, URZ, UP0 ;  /* 0x000000ff04047287 */ /* 0x000fc80008000000 */
[----:B-1----:R-:W-:Y:S01]  /*37a0*/  ULEA UR5, UR4, UR13, 0x3 ;  /* 0x0000000d04057291 */ /* 0x002fe2000f8e18ff */
[----:B--2---:R-:W-:-:S04]  /*37b0*/  LOP3.LUT R2, R11, UR6, RZ, 0x3c, !PT ;  /* 0x000000060b027c12 */ /* 0x004fc8000f8e3cff */
[----:B------:R-:W-:-:S04]  /*37c0*/  SHF.L.U32 R3, R2, 0x1f, RZ ;  /* 0x0000001f02037819 */ /* 0x000fc800000006ff */
[----:B------:R-:W1:Y:S02]  /*37d0*/  SYNCS.PHASECHK.TRANS64.TRYWAIT P0, [UR5], R3 ;  /* 0x00000003ff0075a7 */ /* 0x000e640008001105 */
[----:B-1----:R-:W-:Y:S05]  /*37e0*/  @!P0 BRA `(.L_x_67) ;  /* 0x0000003000c88947 */ /* 0x002fea0003800000 */
.L_x_121:
        /* <DEDUP_REMOVED lines=9> */
.L_x_123:
[----:B------:R-:W-:-:S04]  /*3880*/  UIADD3 UR4, UPT, UPT, UR4, 0x1, URZ ;  /* 0x0000000104047890 */ /* 0x000fc8000fffe0ff */
[----:B------:R-:W-:-:S04]  /*3890*/  UISETP.NE.AND UP0, UPT, UR4, 0x4, UPT ;  /* 0x000000040400788c */ /* 0x000fc8000bf05270 */
[----:B------:R-:W-:Y:S02]  /*38a0*/  USEL UR5, URZ, 0x1, UP0 ;  /* 0x00000001ff057887 */ /* 0x000fe40008000000 */
[----:B------:R-:W-:-:S04]  /*38b0*/  USEL UR4, UR4, URZ, UP0 ;  /* 0x000000ff04047287 */ /* 0x000fc80008000000 */
[----:B------:R-:W-:Y:S01]  /*38c0*/  ULEA UR4, UR4, UR13, 0x3 ;  /* 0x0000000d04047291 */ /* 0x000fe2000f8e18ff */
[----:B------:R-:W-:-:S04]  /*38d0*/  LOP3.LUT R2, R2, UR5, RZ, 0x3c, !PT ;  /* 0x0000000502027c12 */ /* 0x000fc8000f8e3cff */
[----:B------:R-:W-:-:S04]  /*38e0*/  SHF.L.U32 R2, R2, 0x1f, RZ ;  /* 0x0000001f02027819 */ /* 0x000fc800000006ff */
[----:B------:R-:W2:Y:S02]  /*38f0*/  SYNCS.PHASECHK.TRANS64.TRYWAIT P0, [UR4], R2 ;  /* 0x00000002ff0075a7 */ /* 0x000ea40008001104 */
[----:B--2---:R-:W-:Y:S05]  /*3900*/  @!P0 BRA `(.L_x_69) ;  /* 0x0000003000b08947 */ /* 0x004fea0003800000 */
.L_x_125:
[----:B------:R-:W-:Y:S01]  /*3910*/  NOP ;  /* 0x0000000000007918 */ /* 0x000fe20000000000 */
[----:B-1----:R-:W1:Y:S01]  /*3920*/  LDS R0, [UR8+0x14] ;  /* 0x00001408ff007984 */ /* 0x002e620008000800 */
[----:B------:R-:W-:Y:S01]  /*3930*/  ULOP3.LUT UR4, UR24, 0xffff, URZ, 0xc0, !UPT ;  /* 0x0000ffff18047892 */ /* 0x000fe2000f8ec0ff */
[----:B------:R-:W-:Y:S01]  /*3940*/  UMOV UR5, 0xffff ;  /* 0x0000ffff00057882 */ /* 0x000fe20000000000 */
[----:B------:R-:W-:Y:S02]  /*3950*/  UMOV UR6, 0x1 ;  /* 0x0000000100067882 */ /* 0x000fe40000000000 */
[----:B------:R-:W-:-:S04]  /*3960*/  USHF.R.U32.HI UR4, URZ, 0x5, UR4 ;  /* 0x00000005ff047899 */ /* 0x000fc80008011604 */
[----:B------:R-:W-:Y:S02]  /*3970*/  USHF.L.U32 UR5, UR5, UR4, URZ ;  /* 0x0000000405057299 */ /* 0x000fe400080006ff */
[----:B------:R-:W-:-:S04]  /*3980*/  USHF.L.U32 UR4, UR6, UR4, URZ ;  /* 0x0000000406047299 */ /* 0x000fc800080006ff */
[----:B-1----:R-:W-:-:S04]  /*3990*/  LOP3.LUT R0, R0, UR5, RZ, 0xc0, !PT ;  /* 0x0000000500007c12 */ /* 0x002fc8000f8ec0ff */
[----:B------:R-:W-:-:S13]  /*39a0*/  ISETP.NE.AND P0, PT, R0, UR5, PT ;  /* 0x0000000500007c0c */ /* 0x000fda000bf05270 */
[----:B------:R-:W-:Y:S05]  /*39b0*/  @P0 BRA `(.L_x_70) ;  /* 0x0000000000580947 */ /* 0x000fea0003800000 */
[----:B------:R-:W1:Y:S02]  /*39c0*/  LDS R0, [UR8+0x18] ;  /* 0x00001808ff007984 */ /* 0x000e640008000800 */
[----:B-1----:R-:W-:-:S04]  /*39d0*/  LOP3.LUT R0, R0, UR4, RZ, 0xc0, !PT ;  /* 0x0000000400007c12 */ /* 0x002fc8000f8ec0ff */
[----:B------:R-:W-:-:S13]  /*39e0*/  ISETP.NE.AND P0, PT, R0, UR4, PT ;  /* 0x0000000400007c0c */ /* 0x000fda000bf05270 */
[----:B------:R-:W-:Y:S05]  /*39f0*/  @P0 BRA `(.L_x_71) ;  /* 0x00000000003c0947 */ /* 0x000fea0003800000 */
[----:B------:R-:W1:Y:S01]  /*3a00*/  S2R R2, SR_LANEID ;  /* 0x0000000000027919 */ /* 0x000e620000000000 */
[----:B------:R-:W-:-:S06]  /*3a10*/  ULOP3.LUT UR5, URZ, UR5, URZ, 0x33, !UPT ;  /* 0x00000005ff057292 */ /* 0x000fcc000f8e33ff */
[----:B------:R-:W-:-:S04]  /*3a20*/  IMAD.U32 R0, RZ, RZ, UR5 ;  /* 0x00000005ff007e24 */ /* 0x000fc8000f8e00ff */
[----:B------:R2:W4:Y:S02]  /*3a30*/  REDUX UR7, R0 ;  /* 0x00000000000773c4 */ /* 0x0005240000000000 */
[----:B------:R1:W-:Y:S01]  /*3a40*/  UTCATOMSWS.AND URZ, UR5 ;  /* 0x0000000500ff79e3 */ /* 0x0003e20008000000 */
[----:B--2---:R-:W-:Y:S01]  /*3a50*/  LOP3.LUT R0, RZ, UR4, RZ, 0x33, !PT ;  /* 0x00000004ff007c12 */ /* 0x004fe2000f8e33ff */
[----:B------:R-:W-:Y:S02]  /*3a60*/  VOTEU.ANY UR4, UPT, PT ;  /* 0x0000000000047886 */ /* 0x000fe400038e0100 */
[----:B------:R-:W-:Y:S02]  /*3a70*/  UFLO.U32 UR4, UR4 ;  /* 0x00000004000472bd */ /* 0x000fe400080e0000 */
[----:B------:R-:W2:Y:S04]  /*3a80*/  REDUX UR6, R0 ;  /* 0x00000000000673c4 */ /* 0x000ea80000000000 */
[----:B-1----:R-:W-:-:S02]  /*3a90*/  ISETP.EQ.U32.AND P0, PT, R2, UR4, PT ;  /* 0x0000000402007c0c */ /* 0x002fc4000bf02070 */
[----:B----4-:R-:W-:-:S11]  /*3aa0*/  MOV R2, UR7 ;  /* 0x0000000700027c02 */ /* 0x010fd60008000f00 */
[----:B------:R1:W-:Y:S01]  /*3ab0*/  @P0 ATOMS.AND RZ, [UR8+0x14], R2 ;  /* 0x00001402ffff098c */ /* 0x0003e2000a800008 */
[----:B--2---:R-:W-:-:S05]  /*3ac0*/  IMAD.U32 R0, RZ, RZ, UR6 ;  /* 0x00000006ff007e24 */ /* 0x004fca000f8e00ff */
[----:B------:R1:W-:Y:S01]  /*3ad0*/  @P0 ATOMS.AND RZ, [UR8+0x18], R0 ;  /* 0x00001800ffff098c */ /* 0x0003e2000a800008 */
[----:B------:R-:W-:Y:S05]  /*3ae0*/  BRA `(.L_x_72) ;  /* 0x0000000000147947 */ /* 0x000fea0003800000 */
.L_x_71:
[----:B------:R-:W-:Y:S02]  /*3af0*/  MOV R2, 0x3b10 ;  /* 0x00003b1000027802 */ /* 0x000fe40000000f00 */
[----:B---3-5:R-:W-:Y:S05]  /*3b00*/  CALL.REL.NOINC `($__internal_0_$__cuda_sm10x_tcgen05_guardrail_trap_col_being_dealloced_not_returned_by_alloc) ;  /* 0x0000003000cc7944 */ /* 0x028fea0003c00000 */
[----:B------:R-:W-:Y:S05]  /*3b10*/  BRA `(.L_x_72) ;  /* 0x0000000000087947 */ /* 0x000fea0003800000 */
.L_x_70:
[----:B------:R-:W-:Y:S02]  /*3b20*/  MOV R2, 0x3b40 ;  /* 0x00003b4000027802 */ /* 0x000fe40000000f00 */
[----:B---3-5:R-:W-:Y:S05]  /*3b30*/  CALL.REL.NOINC `($__internal_2_$__cuda_sm10x_tcgen05_guardrail_trap_unallocated_columns_being_dealloced) ;  /* 0x0000003000d87944 */ /* 0x028fea0003c00000 */
.L_x_72:
[----:B------:R-:W-:Y:S01]  /*3b40*/  NOP ;  /* 0x0000000000007918 */ /* 0x000fe20000000000 */
[----:B------:R-:W-:Y:S05]  /*3b50*/  EXIT ;  /* 0x000000000000794d */ /* 0x000fea0003800000 */
.L_x_54:
[----:B------:R-:W-:-:S09]  /*3b60*/  UISETP.NE.OR UP0, UPT, UR22, 0x3, !UP3 ;  /* 0x000000031600788c */ /* 0x000fd2000df05670 */
[----:B------:R-:W-:Y:S05]  /*3b70*/  BRA.U UP0, `(.L_x_73) ;  /* 0x0000000d00087547 */ /* 0x000fea000b800000 */
[----:B------:R-:W1:Y:S01]  /*3b80*/  LDCU UR26, c[0x0][0x370] ;  /* 0x00006e00ff1a77ac */ /* 0x000e620008000800 */
[----:B------:R-:W2:Y:S01]  /*3b90*/  LDC.64 R16, c[0x0][0x348] ;  /* 0x0000d200ff107b82 */ /* 0x000ea20000000a00 */
[----:B------:R-:W-:Y:S02]  /*3ba0*/  HFMA2 R13, -RZ, RZ, 0, 0 ;  /* 0x00000000ff0d7431 */ /* 0x000fe400000001ff */
[----:B------:R-:W-:Y:S01]  /*3bb0*/  IMAD.MOV.U32 R15, RZ, RZ, 0x1 ;  /* 0x00000001ff0f7424 */ /* 0x000fe200078e00ff */
[----:B------:R-:W1:Y:S01]  /*3bc0*/  LDCU.128 UR28, c[0x0][0xb10] ;  /* 0x00016200ff1c77ac */ /* 0x000e620008000c00 */
[----:B------:R-:W-:Y:S01]  /*3bd0*/  IMAD.MOV.U32 R14, RZ, RZ, RZ ;  /* 0x000000ffff0e7224 */ /* 0x000fe200078e00ff */
[----:B------:R-:W-:Y:S01]  /*3be0*/  MOV R7, 0x1000 ;  /* 0x0000100000077802 */ /* 0x000fe20000000f00 */
[----:B------:R-:W3:Y:S01]  /*3bf0*/  LDCU UR25, c[0x0][0x374] ;  /* 0x00006e80ff1977ac */ /* 0x000ee20008000800 */
[----:B------:R-:W4:Y:S01]  /*3c00*/  LDC.64 R2, c[0x0][0x888] ;  /* 0x00022200ff027b82 */ /* 0x000f220000000a00 */
[----:B------:R-:W3:Y:S01]  /*3c10*/  LDCU UR16, c[0x0][0xb0c] ;  /* 0x00016180ff1077ac */ /* 0x000ee20008000800 */
[----:B------:R-:W2:Y:S06]  /*3c20*/  LDCU UR35, c[0x0][0xb20] ;  /* 0x00016400ff2377ac */ /* 0x000eac0008000800 */
[----:B------:R-:W4:Y:S01]  /*3c30*/  LDC.64 R4, c[0x0][0x890] ;  /* 0x00022400ff047b82 */ /* 0x000f220000000a00 */
[----:B------:R-:W2:Y:S01]  /*3c40*/  LDCU UR4, c[0x0][0xb30] ;  /* 0x00016600ff0477ac */ /* 0x000ea20008000800 */
[----:B------:R-:W-:Y:S01]  /*3c50*/  UMOV UR17, 0x400 ;  /* 0x0000040000117882 */ /* 0x000fe20000000000 */
[----:B-1----:R-:W-:-:S02]  /*3c60*/  UIMAD.WIDE.U32 UR32, UR26, UR28, URZ ;  /* 0x0000001c1a2072a5 */ /* 0x002fc4000f8e00ff */
[----:B---3--:R-:W-:Y:S02]  /*3c70*/  UIMAD.WIDE.U32 UR6, UR25, UR31, URZ ;  /* 0x0000001f190672a5 */ /* 0x008fe4000f8e00ff */
[----:B------:R-:W-:Y:S02]  /*3c80*/  ULEA UR17, UR48, UR17, 0x18 ;  /* 0x0000001130117291 */ /* 0x000fe4000f8ec0ff */
[----:B------:R-:W-:Y:S02]  /*3c90*/  UPLOP3.LUT UP3, UPT, UPT, UPT, UPT, 0x40, 0x4 ;  /* 0x000000000004789c */ /* 0x000fe40003f6e870 */
[----:B------:R-:W-:Y:S01]  /*3ca0*/  UIADD3 UR5, UPT, UPT, UR17, 0x30, URZ ;  /* 0x0000003011057890 */ /* 0x000fe2000fffe0ff */
[----:B------:R-:W-:Y:S01]  /*3cb0*/  UMOV UR32, UR33 ;  /* 0x0000002100207c82 */ /* 0x000fe20008000000 */
[----:B------:R-:W-:Y:S01]  /*3cc0*/  UMOV UR27, UR7 ;  /* 0x00000007001b7c82 */ /* 0x000fe20008000000 */
[----:B------:R-:W-:Y:S02]  /*3cd0*/  UISETP.GE.AND UP0, UPT, UR40, 0x1, UPT ;  /* 0x000000012800788c */ /* 0x000fe4000bf06270 */
[----:B------:R-:W-:Y:S01]  /*3ce0*/  UISETP.NE.AND UP4, UPT, UR40, 0x1, UPT ;  /* 0x000000012800788c */ /* 0x000fe2000bf85270 */
[----:B------:R-:W1:Y:S01]  /*3cf0*/  LDCU.64 UR14, c[0x0][0xb28] ;  /* 0x00016500ff0e77ac */ /* 0x000e620008000a00 */
[----:B------:R-:W-:-:S02]  /*3d00*/  UISETP.NE.AND UP6, UPT, UR16, 0x1, UPT ;  /* 0x000000011000788c */ /* 0x000fc4000bfc5270 */
[----:B------:R-:W-:Y:S02]  /*3d10*/  UISETP.NE.AND UP5, UPT, UR30, 0x1, UPT ;  /* 0x000000011e00788c */ /* 0x000fe4000bfa5270 */
[----:B------:R-:W-:Y:S02]  /*3d20*/  UPRMT UR48, UR48, 0x654, UR5 ;  /* 0x0000065430307896 */ /* 0x000fe40008000005 */
[----:B------:R-:W-:Y:S02]  /*3d30*/  USHF.R.U32.HI UR32, URZ, UR29, UR32 ;  /* 0x0000001dff207299 */ /* 0x000fe40008011620 */
[----:B--2---:R-:W-:Y:S02]  /*3d40*/  USHF.R.U32.HI UR27, URZ, UR35, UR27 ;  /* 0x00000023ff1b7299 */ /* 0x004fe4000801161b */
[----:B------:R-:W-:-:S11]  /*3d50*/  UISETP.NE.AND UP2, UPT, UR4, 0x1, UPT ;  /* 0x000000010400788c */ /* 0x000fd6000bf45270 */
.L_x_81:
[C---:B------:R-:W-:Y:S02]  /*3d60*/  LEA R12, R14.reuse, UR17, 0x3 ;  /* 0x000000110e0c7c11 */ /* 0x040fe4000f8e18ff */
[----:B------:R-:W-:Y:S02]  /*3d70*/  SHF.L.U32 R0, R13, 0x1f, RZ ;  /* 0x0000001f0d007819 */ /* 0x000fe400000006ff */
[----:B------:R-:W-:Y:S02]  /*3d80*/  LEA R8, R14, UR17, 0x4 ;  /* 0x000000110e087c11 */ /* 0x000fe4000f8e20ff */
[----:B--2---:R-:W2:Y:S02]  /*3d90*/  SYNCS.PHASECHK.TRANS64.TRYWAIT P0, [R12+URZ+0x50], R0 ;  /* 0x000050000c0075a7 */ /* 0x004ea400080011ff */
[----:B--2---:R-:W-:Y:S05]  /*3da0*/  @!P0 BRA `(.L_x_74) ;  /* 0x0000002c00a08947 */ /* 0x004fea0003800000 */
.L_x_126:
[----:B------:R-:W3:Y:S01]  /*3db0*/  LDS.128 R8, [R8+0xe0] ;  /* 0x0000e00008087984 */ /* 0x000ee20000000c00 */
[----:B------:R-:W-:Y:S01]  /*3dc0*/  UISETP.GE.AND UP0, UPT, UR40, 0x1, UPT ;  /* 0x000000012800788c */ /* 0x000fe2000bf06270 */
[----:B------:R-:W-:Y:S01]  /*3dd0*/  @!PT LDS RZ, [RZ] ;  /* 0x00000000fffff984 */ /* 0x000fe20000000800 */
[----:B------:R-:W-:Y:S01]  /*3de0*/  @!PT LDS RZ, [RZ] ;  /* 0x00000000fffff984 */ /* 0x000fe20000000800 */
[----:B------:R-:W-:Y:S01]  /*3df0*/  @!PT LDS RZ, [RZ] ;  /* 0x00000000fffff984 */ /* 0x000fe20000000800 */
[----:B------:R-:W-:Y:S01]  /*3e00*/  @!PT LDS RZ, [RZ] ;  /* 0x00000000fffff984 */ /* 0x000fe20000000800 */
[----:B------:R1:W-:Y:S06]  /*3e10*/  MEMBAR.ALL.CTA ;  /* 0x0000000000007992 */ /* 0x0003ec0000008000 */
[----:B-1----:R-:W1:Y:S01]  /*3e20*/  FENCE.VIEW.ASYNC.S ;  /* 0x00000000000073c6 */ /* 0x002e620000000000 */
[----:B---3--:R-:W-:Y:S11]  /*3e30*/  LOP3.LUT P0, RZ, R10, 0x1, RZ, 0xc0, !PT ;  /* 0x000000010aff7812 */ /* 0x008ff6000780c0ff */
[----:B------:R-:W-:Y:S02]  /*3e40*/  @!UPT UIADD3 URZ, UPT, UPT, URZ, URZ, URZ ;  /* 0x000000fffffff290 */ /* 0x000fe4000fffe0ff */
[----:B-1----:R-:W-:Y:S01]  /*3e50*/  VOTEU.ANY UP1, P0 ;  /* 0x0000000000ff7886 */ /* 0x002fe20000020100 */
[----:B------:R-:W-:Y:S11]  /*3e60*/  PLOP3.LUT P0, PT, PT, PT, UP1, 0x80, 0x8 ;  /* 0x000000000008781c */ /* 0x000ff60003f0f018 */
[----:B------:R-:W-:Y:S02]  /*3e70*/  @!UPT UIADD3 URZ, UPT, UPT, URZ, URZ, URZ ;  /* 0x000000fffffff290 */ /* 0x000fe4000fffe0ff */
[----:B--2---:R-:W-:Y:S02]  /*3e80*/  @P0 SHF.R.U32.HI R0, RZ, 0x10, R9 ;  /* 0x00000010ff000819 */ /* 0x004fe40000011609 */
[----:B------:R-:W-:Y:S02]  /*3e90*/  @P0 MOV R6, R8 ;  /* 0x0000000800060202 */ /* 0x000fe40000000f00 */
[----:B------:R-:W-:Y:S01]  /*3ea0*/  @P0 R2UR UR4, R0 ;  /* 0x00000000000402ca */ /* 0x000fe200000e0000 */
[----:B------:R-:W-:Y:S01]  /*3eb0*/  VIADD R0, R12, 0x60 ;  /* 0x000000600c007836 */ /* 0x000fe20000000000 */
[----:B------:R-:W-:Y:S02]  /*3ec0*/  @P0 LOP3.LUT R8, R9, 0xffff, RZ, 0xc0, !PT ;  /* 0x0000ffff09080812 */ /* 0x000fe400078ec0ff */
[----:B------:R-:W-:Y:S02]  /*3ed0*/  @P0 R2UR UR6, R6 ;  /* 0x00000000060602ca */ /* 0x000fe400000e0000 */
[----:B------:R-:W-:Y:S02]  /*3ee0*/  PRMT R0, RZ, 0x654, R0 ;  /* 0x00000654ff007816 */ /* 0x000fe40000000000 */
[----:B------:R-:W-:Y:S02]  /*3ef0*/  @P0 R2UR UR5, R8 ;  /* 0x00000000080502ca */ /* 0x000fe400000e0000 */
[----:B------:R1:W-:Y:S03]  /*3f00*/  SYNCS.ARRIVE.TRANS64.RED.A1T0 RZ, [R0+URZ], RZ ;  /* 0x000000ff00ff79a7 */ /* 0x0003e600081004ff */
[----:B------:R-:W-:Y:S04]  /*3f10*/  @UP1 UMOV UR24, UR4 ;  /* 0x0000000400181c82 */ /* 0x000fe80008000000 */
[----:B------:R-:W-:Y:S04]  /*3f20*/  @UP1 UMOV UR13, UR6 ;  /* 0x00000006000d1c82 */ /* 0x000fe80008000000 */
[----:B------:R-:W-:Y:S01]  /*3f30*/  @UP1 UMOV UR7, UR5 ;  /* 0x0000000500071c82 */ /* 0x000fe20008000000 */
[----:B------:R-:W-:Y:S05]  /*3f40*/  BRA.U !UP0, `(.L_x_75) ;  /* 0x0000000108a47547 */ /* 0x000fea000b800000 */
[----:B------:R-:W-:Y:S02]  /*3f50*/  UIMAD.WIDE.U32 UR10, UR7, UR31, URZ ;  /* 0x0000001f070a72a5 */ /* 0x000fe4000f8e00ff */
[----:B------:R-:W-:Y:S02]  /*3f60*/  UIMAD.WIDE.U32 UR18, UR13, UR28, URZ ;  /* 0x0000001c0d1272a5 */ /* 0x000fe4000f8e00ff */
[----:B------:R-:W-:Y:S02]  /*3f70*/  USEL UR4, UR25, UR27, !UP5 ;  /* 0x0000001b19047287 */ /* 0x000fe4000e800000 */
[----:B------:R-:W-:Y:S02]  /*3f80*/  USEL UR8, UR26, UR32, !UP6 ;  /* 0x000000201a087287 */ /* 0x000fe4000f000000 */
[----:B------:R-:W-:Y:S02]  /*3f90*/  UIMAD.WIDE.U32 UR20, UR4, UR14, URZ ;  /* 0x0000000e041472a5 */ /* 0x000fe4000f8e00ff */
[----:B------:R-:W-:Y:S01]  /*3fa0*/  UIMAD.WIDE.U32 UR22, UR8, UR14, URZ ;  /* 0x0000000e081672a5 */ /* 0x000fe2000f8e00ff */
[----:B------:R-:W-:Y:S02]  /*3fb0*/  UMOV UR5, UR11 ;  /* 0x0000000b00057c82 */ /* 0x000fe40008000000 */
[----:B------:R-:W-:Y:S03]  /*3fc0*/  USHF.R.U32.HI UR6, URZ, UR35, UR5 ;  /* 0x00000023ff067299 */ /* 0x000fe60008011605 */
[----:B------:R-:W-:Y:S01]  /*3fd0*/  UMOV UR5, UR19 ;  /* 0x0000001300057c82 */ /* 0x000fe20008000000 */
[----:B------:R-:W-:Y:S02]  /*3fe0*/  USEL UR6, UR7, UR6, !UP5 ;  /* 0x0000000607067287 */ /* 0x000fe4000e800000 */
[----:B------:R-:W-:Y:S02]  /*3ff0*/  USHF.R.U32.HI UR9, URZ, UR29, UR5 ;  /* 0x0000001dff097299 */ /* 0x000fe40008011605 */
[----:B------:R-:W-:Y:S01]  /*4000*/  UIMAD.WIDE.U32 UR10, UR6, UR14, URZ ;  /* 0x0000000e060a72a5 */ /* 0x000fe2000f8e00ff */
[----:B------:R-:W-:Y:S02]  /*4010*/  UMOV UR5, UR21 ;  /* 0x0000001500057c82 */ /* 0x000fe40008000000 */
[----:B------:R-:W-:Y:S03]  /*4020*/  @UP4 USHF.R.U32.HI UR4, URZ, UR15, UR5 ;  /* 0x0000000fff044299 */ /* 0x000fe60008011605 */
[----:B------:R-:W-:Y:S01]  /*4030*/  UMOV UR5, UR23 ;  /* 0x0000001700057c82 */ /* 0x000fe20008000000 */
[----:B------:R-:W-:Y:S02]  /*4040*/  UIMAD UR4, UR40, UR4, URZ ;  /* 0x00000004280472a4 */ /* 0x000fe4000f8e02ff */
[----:B------:R-:W-:Y:S02]  /*4050*/  @UP4 USHF.R.U32.HI UR8, URZ, UR15, UR5 ;  /* 0x0000000fff084299 */ /* 0x000fe40008011605 */
[----:B------:R-:W-:Y:S02]  /*4060*/  USEL UR5, UR13, UR9, !UP6 ;  /* 0x000000090d057287 */ /* 0x000fe4000f000000 */
[----:B------:R-:W-:Y:S02]  /*4070*/  UIMAD UR9, UR40, UR8, URZ ;  /* 0x00000008280972a4 */ /* 0x000fe4000f8e02ff */
[----:B------:R-:W-:Y:S03]  /*4080*/  UISETP.GE.AND UP0, UPT, UR6, UR4, UPT ;  /* 0x000000040600728c */ /* 0x000fe6000bf06270 */
[----:B------:R-:W-:Y:S01]  /*4090*/  UMOV UR4, UR11 ;  /* 0x0000000b00047c82 */ /* 0x000fe20008000000 */
[----:B------:R-:W-:Y:S02]  /*40a0*/  UISETP.GE.OR UP0, UPT, UR5, UR9, UP0 ;  /* 0x000000090500728c */ /* 0x000fe40008706670 */
[----:B------:R-:W-:Y:S02]  /*40b0*/  USHF.R.U32.HI UR4, URZ, UR15, UR4 ;  /* 0x0000000fff047299 */ /* 0x000fe40008011604 */
[----:B------:R-:W-:Y:S02]  /*40c0*/  UIMAD.WIDE.U32 UR10, UR5, UR14, URZ ;  /* 0x0000000e050a72a5 */ /* 0x000fe4000f8e00ff */
[----:B------:R-:W-:Y:S04]  /*40d0*/  USEL UR12, UR6, UR4, !UP4 ;  /* 0x00000004060c7287 */ /* 0x000fe8000e000000 */
[----:B------:R-:W-:Y:S01]  /*40e0*/  UIADD3 UR9, UPT, UPT, -UR12, URZ, URZ ;  /* 0x000000ff0c097290 */ /* 0x000fe2000fffe1ff */
[----:B------:R-:W-:Y:S02]  /*40f0*/  @!UP0 UMOV UR4, UR11 ;  /* 0x0000000b00048c82 */ /* 0x000fe40008000000 */
[----:B------:R-:W-:Y:S02]  /*4100*/  @!UP0 USHF.R.U32.HI UR4, URZ, UR15, UR4 ;  /* 0x0000000fff048299 */ /* 0x000fe40008011604 */
[----:B------:R-:W-:Y:S02]  /*4110*/  UIMAD UR9, UR40, UR9, UR6 ;  /* 0x00000009280972a4 */ /* 0x000fe4000f8e0206 */
[----:B------:R-:W-:Y:S04]  /*4120*/  @!UP0 USEL UR4, UR5, UR4, !UP4 ;  /* 0x0000000405048287 */ /* 0x000fe8000e000000 */
[----:B------:R-:W-:Y:S02]  /*4130*/  @!UP0 UIMAD UR9, UR8, UR9, UR4 ;  /* 0x00000009080982a4 */ /* 0x000fe4000f8e0204 */
[----:B------:R-:W-:Y:S02]  /*4140*/  @!UP0 UIADD3 UR10, UPT, UPT, UR12, -UR4, URZ ;  /* 0x800000040c0a8290 */ /* 0x000fe4000fffe0ff */
[----:B------:R-:W-:Y:S02]  /*4150*/  UIADD3 UR4, UPT, UPT, -UR5, URZ, URZ ;  /* 0x000000ff05047290 */ /* 0x000fe4000fffe1ff */
[----:B------:R-:W-:Y:S02]  /*4160*/  UIADD3 UR8, UPT, UPT, -UR6, URZ, URZ ;  /* 0x000000ff06087290 */ /* 0x000fe4000fffe1ff */
[----:B------:R-:W-:Y:S02]  /*4170*/  @!UP0 UIMAD UR6, UR10, UR40, UR5 ;  /* 0x000000280a0682a4 */ /* 0x000fe4000f8e0205 */
[----:B------:R-:W-:Y:S02]  /*4180*/  UIMAD UR13, UR16, UR4, UR13 ;  /* 0x00000004100d72a4 */ /* 0x000fe4000f8e020d */
[----:B------:R-:W-:Y:S01]  /*4190*/  UIMAD UR7, UR30, UR8, UR7 ;  /* 0x000000081e0772a4 */ /* 0x000fe2000f8e0207 */
[----:B------:R-:W-:Y:S02]  /*41a0*/  @!UP0 UMOV UR5, UR9 ;  /* 0x0000000900058c82 */ /* 0x000fe40008000000 */
[----:B------:R-:W-:Y:S02]  /*41b0*/  UIMAD UR13, UR5, UR16, UR13 ;  /* 0x00000010050d72a4 */ /* 0x000fe4000f8e020d */
[----:B------:R-:W-:Y:S11]  /*41c0*/  UIMAD UR7, UR6, UR30, UR7 ;  /* 0x0000001e060772a4 */ /* 0x000ff6000f8e0207 */
[----:B------:R-:W-:Y:S01]  /*41d0*/  @!UPT UIADD3 URZ, UPT, UPT, URZ, URZ, URZ ;  /* 0x000000fffffff290 */ /* 0x000fe2000fffe0ff */
.L_x_75:
[----:B------:R-:W2:Y:S01]  /*41e0*/  @!UP2 LDCU.128 UR20, c[0x0][0xb10] ;  /* 0x00016200ff14a7ac */ /* 0x000ea20008000c00 */
[C---:B----4-:R-:W-:Y:S02]  /*41f0*/  ISETP.NE.U32.AND P1, PT, R4.reuse, RZ, PT ;  /* 0x000000ff0400720c */ /* 0x050fe40003f25070 */
[----:B------:R-:W-:Y:S02]  /*4200*/  ISETP.NE.U32.AND P0, PT, R4, RZ, PT ;  /* 0x000000ff0400720c */ /* 0x000fe40003f05070 */
[C---:B------:R-:W-:Y:S02]  /*4210*/  ISETP.NE.AND.EX P1, PT, R5.reuse, RZ, PT, P1 ;  /* 0x000000ff0500720c */ /* 0x040fe40003f25310 */
[----:B------:R-:W-:Y:S01]  /*4220*/  ISETP.NE.AND.EX P0, PT, R5, RZ, PT, P0 ;  /* 0x000000ff0500720c */ /* 0x000fe20003f05300 */
[----:B------:R-:W3:Y:S01]  /*4230*/  @!UP2 LDCU UR5, c[0x0][0xb0c] ;  /* 0x00016180ff05a7ac */ /* 0x000ee20008000800 */
[----:B------:R-:W-:Y:S01]  /*4240*/  SHF.L.U32 R6, R15, 0x1f, RZ ;  /* 0x0000001f0f067819 */ /* 0x000fe200000006ff */
[----:B--2---:R-:W-:Y:S07]  /*4250*/  UIMAD.WIDE.U32 UR8, UR13, UR20, URZ ;  /* 0x000000140d0872a5 */ /* 0x004fee000f8e00ff */
[----:B------:R-:W-:Y:S01]  /*4260*/  @!UP2 UMOV UR4, UR9 ;  /* 0x000000090004ac82 */ /* 0x000fe20008000000 */
[----:B---3--:R-:W-:Y:S02]  /*4270*/  @!UP2 UISETP.NE.AND UP0, UPT, UR5, 0x1, UPT ;  /* 0x000000010500a88c */ /* 0x008fe4000bf05270 */
[----:B------:R-:W-:Y:S02]  /*4280*/  @!UP2 USHF.R.U32.HI UR4, URZ, UR21, UR4 ;  /* 0x00000015ff04a299 */ /* 0x000fe40008011604 */
[----:B------:R-:W-:Y:S02]  /*4290*/  UIMAD.WIDE.U32 UR8, UR7, UR23, URZ ;  /* 0x00000017070872a5 */ /* 0x000fe4000f8e00ff */
[----:B------:R-:W-:Y:S02]  /*42a0*/  @!UP2 USEL UR10, UR13, UR4, !UP0 ;  /* 0x000000040d0aa287 */ /* 0x000fe4000c000000 */
[----:B------:R-:W-:Y:S03]  /*42b0*/  @!UP2 UISETP.NE.AND UP0, UPT, UR22, 0x1, UPT ;  /* 0x000000011600a88c */ /* 0x000fe6000bf05270 */
[----:B------:R-:W-:Y:S02]  /*42c0*/  @!UP2 UMOV UR6, UR9 ;  /* 0x000000090006ac82 */ /* 0x000fe40008000000 */
[----:B------:R-:W2:Y:S02]  /*42d0*/  @!UP2 LDCU UR4, c[0x0][0xb20] ;  /* 0x00016400ff04a7ac */ /* 0x000ea40008000800 */
[----:B--2---:R-:W-:Y:S04]  /*42e0*/  @!UP2 USHF.R.U32.HI UR6, URZ, UR4, UR6 ;  /* 0x00000004ff06a299 */ /* 0x004fe80008011606 */
[----:B------:R-:W-:Y:S04]  /*42f0*/  @!UP2 USEL UR6, UR7, UR6, !UP0 ;  /* 0x000000060706a287 */ /* 0x000fe8000c000000 */
[----:B------:R-:W-:Y:S02]  /*4300*/  @!UP2 UIADD3 UR4, UPT, UPT, -UR10, UR6, URZ ;  /* 0x000000060a04a290 */ /* 0x000fe4000fffe1ff */
[----:B------:R-:W-:Y:S02]  /*4310*/  @!UP2 UIADD3 UR6, UPT, UPT, UR10, -UR6, URZ ;  /* 0x800000060a06a290 */ /* 0x000fe4000fffe0ff */
[----:B------:R-:W-:Y:S02]  /*4320*/  @!UP2 UIMAD UR13, UR4, UR5, UR13 ;  /* 0x00000005040da2a4 */ /* 0x000fe4000f8e020d */
[----:B------:R-:W-:Y:S01]  /*4330*/  @!UP2 UIMAD UR7, UR6, UR22, UR7 ;  /* 0x000000160607a2a4 */ /* 0x000fe2000f8e0207 */
[----:B------:R-:W-:Y:S11]  /*4340*/  BRA.U UP3, `(.L_x_76) ;  /* 0x0000000103107547 */ /* 0x000ff6000b800000 */
[----:B------:R-:W-:Y:S04]  /*4350*/  MOV R8, UR34 ;  /* 0x0000002200087c02 */ /* 0x000fe80008000f00 */
[----:B------:R-:W-:Y:S04]  /*4360*/  SHF.L.U32 R8, R8, 0x1f, RZ ;  /* 0x0000001f08087819 */ /* 0x000fe800000006ff */
[----:B------:R-:W2:Y:S02]  /*4370*/  SYNCS.PHASECHK.TRANS64.TRYWAIT P2, [UR17+0x48], R8 ;  /* 0x00004808ff0075a7 */ /* 0x000ea40008041111 */
[----:B--2---:R-:W-:Y:S05]  /*4380*/  @!P2 BRA `(.L_x_77) ;  /* 0x00000028003ca947 */ /* 0x004fea0003800000 */
.L_x_76:
[----:B------:R-:W-:Y:S05]  /*4390*/  @!P1 BRA `(.L_x_78) ;  /* 0x0000000000309947 */ /* 0x000fea0003800000 */
[----:B------:R-:W-:Y:S01]  /*43a0*/  ISETP.NE.U32.AND P1, PT, R2, RZ, PT ;  /* 0x000000ff0200720c */ /* 0x000fe20003f25070 */
[----:B------:R-:W2:Y:S01]  /*43b0*/  LDCU.64 UR4, c[0x0][0x358] ;  /* 0x00006b00ff0477ac */ /* 0x000ea20008000a00 */
[----:B------:R-:W-:Y:S02]  /*43c0*/  IMAD.MOV.U32 R80, RZ, RZ, 0x1 ;  /* 0x00000001ff507424 */ /* 0x000fe400078e00ff */
[----:B------:R-:W-:Y:S11]  /*43d0*/  ISETP.NE.AND.EX P1, PT, R3, RZ, PT, P1 ;  /* 0x000000ff0300720c */ /* 0x000ff60003f25310 */
[----:B------:R-:W-:Y:S02]  /*43e0*/  @!UPT UIADD3 URZ, UPT, UPT, URZ, URZ, URZ ;  /* 0x000000fffffff290 */ /* 0x000fe4000fffe0ff */
[----:B-1----:R-:W1:Y:S01]  /*43f0*/  @P1 LDC.64 R8, c[0x0][0x888] ;  /* 0x00022200ff081b82 */ /* 0x002e620000000a00 */
[----:B------:R-:W-:Y:S04]  /*4400*/  @P1 IMAD R0, R4, UR36, RZ ;  /* 0x0000002404001c24 */ /* 0x000fe8000f8e02ff */
[----:B-1----:R-:W-:Y:S04]  /*4410*/  @P1 IMAD.WIDE R8, R0, 0x4, R8 ;  /* 0x0000000400081825 */ /* 0x002fe800078e0208 */
[----:B------:R-:W-:Y:S01]  /*4420*/  HFMA2 R0, -RZ, RZ, 0, 5.9604644775390625e-08 ;  /* 0x00000001ff007431 */ /* 0x000fe200000001ff */
[----:B--2--5:R2:W5:Y:S04]  /*4430*/  @P1 LDG.E R39, desc[UR4][R8.64] ;  /* 0x0000000408271981 */ /* 0x024568000c1e1900 */
[----:B------:R-:W-:Y:S01]  /*4440*/  @!P1 PRMT R80, R0, 0x7610, R80 ;  /* 0x0000761000509816 */ /* 0x000fe20000000050 */
[----:B--2---:R-:W3:Y:S06]  /*4450*/  @!P1 LDC R39, c[0x0][0x880] ;  /* 0x00022000ff279b82 */ /* 0x004eec0000000800 */
.L_x_78:
[----:B---3-5:R-:W-:Y:S01]  /*4460*/  @!P0 ISETP.EQ.AND P1, PT, R39, RZ, PT ;  /* 0x000000ff2700820c */ /* 0x028fe20003f22270 */
[----:B------:R-:W-:Y:S01]  /*4470*/  @!UPT UIADD3 URZ, UPT, UPT, URZ, URZ, URZ ;  /* 0x000000fffffff290 */ /* 0x000fe2000fffe0ff */
[----:B------:R-:W-:Y:S11]  /*4480*/  @!P0 BRA `(.L_x_79) ;  /* 0x0000000000188947 */ /* 0x000ff60003800000 */
[----:B------:R-:W-:Y:S02]  /*4490*/  LOP3.LUT P0, RZ, R80, 0xff, RZ, 0xc0, !PT ;  /* 0x000000ff50ff7812 */ /* 0x000fe4000780c0ff */
[----:B------:R-:W-:Y:S04]  /*44a0*/  ISETP.NE.U32.AND P1, PT, R2, RZ, PT ;  /* 0x000000ff0200720c */ /* 0x000fe80003f25070 */
[----:B------:R-:W-:Y:S04]  /*44b0*/  ISETP.NE.AND.EX P1, PT, R3, RZ, PT, P1 ;  /* 0x000000ff0300720c */ /* 0x000fe80003f25310 */
[----:B------:R-:W-:Y:S03]  /*44c0*/  PLOP3.LUT P1, PT, P1, PT, PT, 0x8, 0x80 ;  /* 0x000000000080781c */ /* 0x000fe60000f2e170 */
[----:B------:R-:W-:Y:S11]  /*44d0*/  @P0 ISETP.EQ.AND P1, PT, R39, RZ, PT ;  /* 0x000000ff2700020c */ /* 0x000ff60003f22270 */
[----:B------:R-:W-:Y:S02]  /*44e0*/  @!UPT UIADD3 URZ, UPT, UPT, URZ, URZ, URZ ;  /* 0x000000fffffff290 */ /* 0x000fe4000fffe0ff */
.L_x_79:
[----:B------:R-:W2:Y:S01]  /*44f0*/  SYNCS.PHASECHK.TRANS64.TRYWAIT P0, [UR17+0x38], R6 ;  /* 0x00003806ff0075a7 */ /* 0x000ea20008001111 */
[----:B------:R-:W-:Y:S02]  /*4500*/  ELECT P2, URZ, PT ;  /* 0x0000000000ff782f */ /* 0x000fe40003840000 */
[----:B------:R-:W-:Y:S01]  /*4510*/  IADD3 R14, PT, PT, R14, 0x1, RZ ;  /* 0x000000010e0e7810 */ /* 0x000fe20007ffe0ff */
[----:B--2---:R-:W-:Y:S10]  /*4520*/  @!P0 BRA `(.L_x_80) ;  /* 0x0000002400ec8947 */ /* 0x004ff40003800000 */
.L_x_129:
[----:B------:R-:W-:Y:S01]  /*4530*/  PLOP3.LUT P1, PT, P1, P2, PT, 0xf2, 0x2f ;  /* 0x00000000002f781c */ /* 0x000fe20000f25e72 */
[----:B------:R-:W-:Y:S01]  /*4540*/  UMOV UR18, 0x0 ;  /* 0x0000000000127882 */ /* 0x000fe20000000000 */
[----:B------:R-:W-:Y:S01]  /*4550*/  UMOV UR19, 0x10000000 ;  /* 0x1000000000137882 */ /* 0x000fe20000000000 */
[----:B------:R-:W-:Y:S01]  /*4560*/  UMOV UR12, UR36 ;  /* 0x00000024000c7c82 */ /* 0x000fe20008000000 */
[----:B------:R-:W-:Y:S01]  /*4570*/  LOP3.LUT R15, R15, 0x1, RZ, 0x3c, !PT ;  /* 0x000000010f0f7812 */ /* 0x000fe200078e3cff */
[----:B------:R-:W-:Y:S01]  /*4580*/  UPLOP3.LUT UP3, UPT, UPT, UPT, UPT, 0x80, 0x8 ;  /* 0x000000000008789c */ /* 0x000fe20003f6f070 */
[----:B------:R-:W-:Y:S07]  /*4590*/  UMOV UR36, UR24 ;  /* 0x0000001800247c82 */ /* 0x000fee0008000000 */
[----:B-1----:R-:W-:Y:S01]  /*45a0*/  @!P1 IADD3 R6, P0, PT, R16, 0x580, RZ ;  /* 0x0000058010069810 */ /* 0x002fe20007f1e0ff */
[----:B------:R-:W-:Y:S03]  /*45b0*/  VOTEU.ALL UP0, P1 ;  /* 0x0000000000ff7886 */ /* 0x000fe60000800000 */
[----:B------:R-:W-:Y:S01]  /*45c0*/  @!P1 R2UR UR5, R6 ;  /* 0x00000000060592ca */ /* 0x000fe200000e0000 */
[----:B------:R-:W-:Y:S01]  /*45d0*/  @!P1 IMAD.X R0, RZ, RZ, R17, P0 ;  /* 0x000000ffff009224 */ /* 0x000fe200000e0611 */
[----:B------:R-:W-:Y:S01]  /*45e0*/  @!UP0 USHF.L.U32 UR10, UR45, 0x6, URZ ;  /* 0x000000062d0a8899 */ /* 0x000fe200080006ff */
[----:B------:R-:W-:Y:S01]  /*45f0*/  ISETP.NE.AND P0, PT, R14, 0x2, PT ;  /* 0x000000020e00780c */ /* 0x000fe20003f05270 */
[----:B------:R-:W-:Y:S02]  /*4600*/  @!UP0 USHF.L.U32 UR11, UR46, 0x6, URZ ;  /* 0x000000062e0b8899 */ /* 0x000fe400080006ff */
[----:B------:R-:W-:Y:S01]  /*4610*/  @!P1 R2UR UR4, R0 ;  /* 0x00000000000492ca */ /* 0x000fe200000e0000 */
[----:B------:R-:W-:Y:S01]  /*4620*/  @!UP0 UIADD3 UR8, UPT, UPT, UR17, 0x200, URZ ;  /* 0x0000020011088890 */ /* 0x000fe2000fffe0ff */
[----:B------:R-:W-:Y:S01]  /*4630*/  SEL R0, RZ, 0x1, P0 ;  /* 0x00000001ff007807 */ /* 0x000fe20000000000 */
[----:B------:R-:W-:Y:S01]  /*4640*/  @!UP0 UIADD3 UR9, UPT, UPT, UR17, 0x30, URZ ;  /* 0x0000003011098890 */ /* 0x000fe2000fffe0ff */
[----:B------:R-:W-:Y:S01]  /*4650*/  SEL R14, R14, RZ, P0 ;  /* 0x000000ff0e0e7207 */ /* 0x000fe20000000000 */
[----:B------:R-:W-:Y:S01]  /*4660*/  VOTEU.ALL UP0, P1 ;  /* 0x0000000000ff7886 */ /* 0x000fe20000800000 */
[----:B------:R-:W-:Y:S01]  /*4670*/  LOP3.LUT R13, R13, R0, RZ, 0x3c, !PT ;  /* 0x000000000d0d7212 */ /* 0x000fe200078e3cff */
[----:B------:R-:W-:Y:S01]  /*4680*/  IMAD.U32 R8, RZ, RZ, UR5 ;  /* 0x00000005ff087e24 */ /* 0x000fe2000f8e00ff */
[----:B------:R-:W-:Y:S02]  /*4690*/  UIADD3 UR45, UPT, UPT, UR7, UR57, URZ ;  /* 0x00000039072d7290 */ /* 0x000fe4000fffe0ff */
[----:B------:R-:W-:Y:S03]  /*46a0*/  UIADD3 UR46, UPT, UPT, UR13, UR60, URZ ;  /* 0x0000003c0d2e7290 */ /* 0x000fe6000fffe0ff */
[----:B------:R-:W-:Y:S01]  /*46b0*/  IMAD.U32 R9, RZ, RZ, UR4 ;  /* 0x00000004ff097e24 */ /* 0x000fe2000f8e00ff */
[----:B------:R-:W-:Y:S04]  /*46c0*/  @!P1 R2UR UR4, R8 ;  /* 0x00000000080492ca */ /* 0x000fe800000e0000 */
[----:B------:R-:W-:Y:S11]  /*46d0*/  @!P1 R2UR UR5, R9 ;  /* 0x00000000090592ca */ /* 0x000ff600000e0000 */
[----:B------:R-:W-:Y:S02]  /*46e0*/  @!UPT UIADD3 URZ, UPT, UPT, URZ, URZ, URZ ;  /* 0x000000fffffff290 */ /* 0x000fe4000fffe0ff */
[----:B------:R2:W-:Y:S01]  /*46f0*/  @!UP0 UTMALDG.3D [UR8], [UR4], desc[UR18] ;  /* 0x00001208040085b4 */ /* 0x0005e20008011000 */
[----:B------:R2:W-:Y:S01]  /*4700*/  @!P1 SYNCS.ARRIVE.TRANS64.RED.A0TR RZ, [UR17+0x30], R7 ;  /* 0x00003007ffff99a7 */ /* 0x0005e20008300411 */
[----:B------:R-:W-:Y:S01]  /*4710*/  SYNCS.ARRIVE.TRANS64.RED.A1T0 RZ, [UR48], RZ ;  /* 0x000000ffffff79a7 */ /* 0x000fe20008100430 */
[----:B------:R-:W-:Y:S05]  /*4720*/  BRA.U UP1, `(.L_x_81) ;  /* 0xfffffff5018c7547 */ /* 0x000fea000b83ffff */
[----:B------:R-:W-:Y:S07]  /*4730*/  MOV R0, UR17 ;  /* 0x0000001100007c02 */ /* 0x000fee0008000f00 */
.L_x_82:
[----:B-1----:R-:W-:-:S04]  /*4740*/  SHF.L.U32 R2, R15, 0x1f, RZ ;  /* 0x0000001f0f027819 */ /* 0x002fc800000006ff */
[----:B------:R1:W3:Y:S03]  /*4750*/  SYNCS.PHASECHK.TRANS64.TRYWAIT P0, [R0+URZ+0x38], R2 ;  /* 0x00003802000075a7 */ /* 0x0002e600080011ff */
[----:B---3--:R-:W-:Y:S05]  /*4760*/  @!P0 NANOSLEEP.SYNCS 0x989680 ;  /* 0x009896800000895d */ /* 0x008fea0003900000 */
[----:B------:R-:W3:Y:S02]  /*4770*/  @!P0 SYNCS.PHASECHK.TRANS64 P0, [R0+URZ+0x38], R2 ;  /* 0x00003802000085a7 */ /* 0x000ee400080010ff */
[----:B--23--:R-:W-:Y:S05]  /*4780*/  @P0 EXIT ;  /* 0x000000000000094d */ /* 0x00cfea0003800000 */
[----:B------:R-:W-:Y:S05]  /*4790*/  BRA `(.L_x_82) ;  /* 0xfffffffc00e87947 */ /* 0x000fea000383ffff */
.L_x_73:
[----:B------:R-:W-:-:S06]  /*47a0*/  UISETP.GE.AND UP0, UPT, UR22, 0x4, UPT ;  /* 0x000000041600788c */ /* 0x000fcc000bf06270 */
[----:B------:R-:W-:-:S13]  /*47b0*/  PLOP3.LUT P0, PT, PT, PT, UP0, 0x80, 0x8 ;  /* 0x000000000008781c */ /* 0x000fda0003f0f008 */
[----:B------:R-:W-:Y:S05]  /*47c0*/  @!P0 EXIT ;  /* 0x000000000000894d */ /* 0x000fea0003800000 */
[----:B------:R-:W-:Y:S01]  /*47d0*/  BAR.SYNC.DEFER_BLOCKING 0x6, 0xa0 ;  /* 0x0182800000007b1d */ /* 0x000fe20000010000 */
[C---:B------:R-:W-:Y:S01]  /*47e0*/  IMAD.SHL.U32 R7, R69.reuse, 0x40, RZ ;  /* 0x0000004045077824 */ /* 0x040fe200078e00ff */
[----:B------:R-:W-:Y:S01]  /*47f0*/  CS2R R84, SRZ ;  /* 0x0000000000547805 */ /* 0x000fe2000001ff00 */
[C---:B------:R-:W-:Y:S01]  /*4800*/  IMAD.SHL.U32 R4, R69.reuse, 0x20, RZ ;  /* 0x0000002045047824 */ /* 0x040fe200078e00ff */
[----:B------:R-:W-:Y:S01]  /*4810*/  CS2R R82, SRZ ;  /* 0x0000000000527805 */ /* 0x000fe2000001ff00 */
[----:B------:R-:W-:Y:S01]  /*4820*/  IMAD.SHL.U32 R5, R69, 0x8, RZ ;  /* 0x0000000845057824 */ /* 0x000fe200078e00ff */
[----:B------:R-:W-:Y:S01]  /*4830*/  UMOV UR44, 0x400 ;  /* 0x00000400002c7882 */ /* 0x000fe20000000000 */
[----:B------:R-:W-:Y:S01]  /*4840*/  LOP3.LUT R6, R7, 0x180, RZ, 0xc0, !PT ;  /* 0x0000018007067812 */ /* 0x000fe200078ec0ff */
[----:B------:R-:W-:Y:S01]  /*4850*/  ULEA UR44, UR48, UR44, 0x18 ;  /* 0x0000002c302c7291 */ /* 0x000fe2000f8ec0ff */
[----:B------:R-:W-:Y:S01]  /*4860*/  LOP3.LUT R4, R4, 0xc00, RZ, 0xc0, !PT ;  /* 0x00000c0004047812 */ /* 0x000fe200078ec0ff */
[----:B------:R-:W1:Y:S01]  /*4870*/  LDC.64 R74, c[0x0][0x888] ;  /* 0x00022200ff4a7b82 */ /* 0x000e620000000a00 */
[----:B------:R-:W-:Y:S01]  /*4880*/  LOP3.LUT R5, R6, 0x30, R5, 0xf8, !PT ;  /* 0x0000003006057812 */ /* 0x000fe200078ef805 */
[C---:B------:R-:W-:Y:S01]  /*4890*/  IMAD.SHL.U32 R6, R69.reuse, 0x2, RZ ;  /* 0x0000000245067824 */ /* 0x040fe200078e00ff */
[--C-:B------:R-:W-:Y:S01]  /*48a0*/  LOP3.LUT R4, R4, 0x40, R7.reuse, 0xf8, !PT ;  /* 0x0000004004047812 */ /* 0x100fe200078ef807 */
[C---:B------:R-:W-:Y:S01]  /*48b0*/  IMAD.U32 R37, R69.reuse, 0x10000, RZ ;  /* 0x0001000045257824 */ /* 0x040fe200078e00ff */
[----:B------:R-:W-:Y:S01]  /*48c0*/  UIADD3 UR4, UPT, UPT, UR44, 0x1200, URZ ;  /* 0x000012002c047890 */ /* 0x000fe2000fffe0ff */
[----:B------:R-:W-:Y:S01]  /*48d0*/  IMAD.SHL.U32 R78, R69, 0x10, RZ ;  /* 0x00000010454e7824 */ /* 0x000fe200078e00ff */
[----:B------:R-:W-:Y:S01]  /*48e0*/  LOP3.LUT R5, R5, 0x20, R6, 0x78, !PT ;  /* 0x0000002005057812 */ /* 0x000fe200078e7806 */
[----:B------:R-:W2:Y:S01]  /*48f0*/  LDC.64 R76, c[0x0][0x890] ;  /* 0x00022400ff4c7b82 */ /* 0x000ea20000000a00 */
[----:B------:R-:W-:Y:S01]  /*4900*/  LOP3.LUT R4, R4, 0x200, R7, 0xf8, !PT ;  /* 0x0000020004047812 */ /* 0x000fe200078ef807 */
[----:B------:R-:W-:Y:S01]  /*4910*/  IMAD.MOV.U32 R36, RZ, RZ, RZ ;  /* 0x000000ffff247224 */ /* 0x000fe200078e00ff */
[----:B------:R-:W-:Y:S01]  /*4920*/  LOP3.LUT R37, R37, 0x600000, RZ, 0xc0, !PT ;  /* 0x0060000025257812 */ /* 0x000fe200078ec0ff */
[----:B------:R-:W-:Y:S01]  /*4930*/  IMAD.U32 R86, RZ, RZ, UR4 ;  /* 0x00000004ff567e24 */ /* 0x000fe2000f8e00ff */
[----:B------:R-:W-:Y:S01]  /*4940*/  LOP3.LUT R79, R4, R5, RZ, 0xfc, !PT ;  /* 0x00000005044f7212 */ /* 0x000fe200078efcff */
[----:B------:R-:W3:Y:S01]  /*4950*/  LDS R0, [UR44+0x100] ;  /* 0x0001002cff007984 */ /* 0x000ee20008000800 */
[----:B------:R-:W-:Y:S01]  /*4960*/  LOP3.LUT R78, R78, 0x20, RZ, 0xc0, !PT ;  /* 0x000000204e4e7812 */ /* 0x000fe200078ec0ff */
[----:B------:R-:W4:Y:S01]  /*4970*/  LDC.64 R72, c[0x0][0x8b0] ;  /* 0x00022c00ff487b82 */ /* 0x000f220000000a00 */
[----:B------:R-:W1:Y:S01]  /*4980*/  LDCU UR50, c[0x0][0x370] ;  /* 0x00006e00ff3277ac */ /* 0x000e620008000800 */
[----:B------:R-:W-:Y:S01]  /*4990*/  VIADD R4, R79, UR44 ;  /* 0x0000002c4f047c36 */ /* 0x000fe20008000000 */
[----:B------:R-:W1:Y:S04]  /*49a0*/  LDCU.64 UR62, c[0x0][0x348] ;  /* 0x00006900ff3e77ac */ /* 0x000e680008000a00 */
[----:B------:R-:W-:Y:S01]  /*49b0*/  IADD3 R78, PT, PT, -R78, 0x200, R4 ;  /* 0x000002004e4e7810 */ /* 0x000fe20007ffe104 */
[----:B------:R-:W1:Y:S01]  /*49c0*/  LDC.64 R70, c[0x0][0x8a8] ;  /* 0x00022a00ff467b82 */ /* 0x000e620000000a00 */
[----:B------:R-:W1:Y:S01]  /*49d0*/  LDCU UR41, c[0x0][0xb0c] ;  /* 0x00016180ff2977ac */ /* 0x000e620008000800 */
[----:B------:R-:W1:Y:S01]  /*49e0*/  LDCU UR39, c[0x0][0xb30] ;  /* 0x00016600ff2777ac */ /* 0x000e620008000800 */
[----:B------:R-:W1:Y:S01]  /*49f0*/  LDCU.64 UR58, c[0x0][0x888] ;  /* 0x00011100ff3a77ac */ /* 0x000e620008000a00 */
[----:B------:R-:W1:Y:S01]  /*4a00*/  LDCU.64 UR42, c[0x0][0xb28] ;  /* 0x00016500ff2a77ac */ /* 0x000e620008000a00 */
[----:B------:R-:W1:Y:S01]  /*4a10*/  LDCU.128 UR52, c[0x0][0xb10] ;  /* 0x00016200ff3477ac */ /* 0x000e620008000c00 */
[----:B------:R-:W1:Y:S01]  /*4a20*/  LDCU UR49, c[0x0][0x374] ;  /* 0x00006e80ff3177ac */ /* 0x000e620008000800 */
[----:B------:R-:W-:Y:S01]  /*4a30*/  UIADD3 UR56, UPT, UPT, UR44, 0x200, URZ ;  /* 0x000002002c387890 */ /* 0x000fe2000fffe0ff */
[----:B---3--:R-:W-:-:S11]  /*4a40*/  IMAD.IADD R37, R0, 0x1, R37 ;  /* 0x0000000100257824 */ /* 0x008fd600078e0225 */
.L_x_100:
[----:B------:R-:W-:Y:S02]  /*4a50*/  LEA R3, R82, UR44, 0x3 ;  /* 0x0000002c52037c11 */ /* 0x000fe4000f8e18ff */
[----:B------:R-:W-:Y:S02]  /*4a60*/  SHF.L.U32 R0, R84, 0x1f, RZ ;  /* 0x0000001f54007819 */ /* 0x000fe400000006ff */
[----:B-1----:R-:W-:Y:S02]  /*4a70*/  LEA R4, R82, UR44, 0x4 ;  /* 0x0000002c52047c11 */ /* 0x002fe4000f8e20ff */
[----:B------:R-:W3:Y:S02]  /*4a80*/  SYNCS.PHASECHK.TRANS64.TRYWAIT P0, [R3+URZ+0x50], R0 ;  /* 0x00005000030075a7 */ /* 0x000ee400080011ff */
[----:B--23--:R-:W-:Y:S05]  /*4a90*/  @!P0 BRA `(.L_x_83) ;  /* 0x0000002000a88947 */ /* 0x00cfea0003800000 */
.L_x_130:
[----:B------:R-:W1:Y:S01]  /*4aa0*/  LDS.128 R4, [R4+0xe0] ;  /* 0x0000e00004047984 */ /* 0x000e620000000c00 */
[----:B------:R-:W-:Y:S01]  /*4ab0*/  UISETP.GE.AND UP0, UPT, UR40, 0x1, UPT ;  /* 0x000000012800788c */ /* 0x000fe2000bf06270 */
[----:B------:R-:W-:Y:S01]  /*4ac0*/  @!PT LDS RZ, [RZ] ;  /* 0x00000000fffff984 */ /* 0x000fe20000000800 */
[----:B------:R-:W-:Y:S01]  /*4ad0*/  @!PT LDS RZ, [RZ] ;  /* 0x00000000fffff984 */ /* 0x000fe20000000800 */
[----:B------:R-:W-:Y:S01]  /*4ae0*/  @!PT LDS RZ, [RZ] ;  /* 0x00000000fffff984 */ /* 0x000fe20000000800 */
[----:B------:R-:W-:Y:S01]  /*4af0*/  @!PT LDS RZ, [RZ] ;  /* 0x00000000fffff984 */ /* 0x000fe20000000800 */
[----:B------:R2:W-:Y:S06]  /*4b00*/  MEMBAR.ALL.CTA ;  /* 0x0000000000007992 */ /* 0x0005ec0000008000 */
[----:B--2---:R-:W2:Y:S01]  /*4b10*/  FENCE.VIEW.ASYNC.S ;  /* 0x00000000000073c6 */ /* 0x004ea20000000000 */
[----:B-1----:R-:W-:Y:S11]  /*4b20*/  LOP3.LUT P0, RZ, R6, 0x1, RZ, 0xc0, !PT ;  /* 0x0000000106ff7812 */ /* 0x002ff6000780c0ff */
[----:B------:R-:W-:Y:S02]  /*4b30*/  @!UPT UIADD3 URZ, UPT, UPT, URZ, URZ, URZ ;  /* 0x000000fffffff290 */ /* 0x000fe4000fffe0ff */
[----:B--2---:R-:W-:Y:S01]  /*4b40*/  VOTEU.ANY UP1, P0 ;  /* 0x0000000000ff7886 */ /* 0x004fe20000020100 */
[----:B------:R-:W-:Y:S01]  /*4b50*/  PLOP3.LUT P0, PT, PT, PT, UP1, 0x80, 0x8 ;  /* 0x000000000008781c */ /* 0x000fe20003f0f018 */
[----:B------:R-:W-:Y:S11]  /*4b60*/  UP2UR UR47, UPR, URZ, 0x2 ;  /* 0x00000002ff2f7883 */ /* 0x000ff60008000000 */
[----:B------:R-:W-:Y:S01]  /*4b70*/  @!UPT UIADD3 URZ, UPT, UPT, URZ, URZ, URZ ;  /* 0x000000fffffff290 */ /* 0x000fe2000fffe0ff */
[----:B---3--:R-:W-:Y:S02]  /*4b80*/  @P0 SHF.R.U32.HI R0, RZ, 0x10, R5 ;  /* 0x00000010ff000819 */ /* 0x008fe40000011605 */
        /* <DEDUP_REMOVED lines=12> */
[----:B------:R-:W2:Y:S01]  /*4c50*/  LDCU UR12, c[0x0][0xb20] ;  /* 0x00016400ff0c77ac */ /* 0x000ea20008000800 */
[----:B------:R-:W-:Y:S02]  /*4c60*/  UIMAD.WIDE.U32 UR4, UR49, UR55, URZ ;  /* 0x00000037310472a5 */ /* 0x000fe4000f8e00ff */
[----:B------:R-:W-:Y:S02]  /*4c70*/  UIMAD.WIDE.U32 UR6, UR50, UR52, URZ ;  /* 0x00000034320672a5 */ /* 0x000fe4000f8e00ff */
[----:B------:R-:W-:Y:S02]  /*4c80*/  UISETP.NE.AND UP0, UPT, UR54, 0x1, UPT ;  /* 0x000000013600788c */ /* 0x000fe4000bf05270 */
[----:B------:R-:W-:Y:S02]  /*4c90*/  UIMAD.WIDE.U32 UR8, UR37, UR55, URZ ;  /* 0x00000037250872a5 */ /* 0x000fe4000f8e00ff */
[----:B------:R-:W-:Y:S02]  /*4ca0*/  UIMAD.WIDE.U32 UR10, UR38, UR52, URZ ;  /* 0x00000034260a72a5 */ /* 0x000fe4000f8e00ff */
[----:B------:R-:W-:Y:S02]  /*4cb0*/  UISETP.NE.AND UP1, UPT, UR41, 0x1, UPT ;  /* 0x000000012900788c */ /* 0x000fe4000bf25270 */
[----:B------:R-:W-:Y:S01]  /*4cc0*/  UISETP.NE.AND UP2, UPT, UR40, 0x1, UPT ;  /* 0x000000012800788c */ /* 0x000fe2000bf45270 */
[----:B------:R-:W-:Y:S02]  /*4cd0*/  UMOV UR4, UR5 ;  /* 0x0000000500047c82 */ /* 0x000fe40008000000 */
[----:B--2---:R-:W-:Y:S03]  /*4ce0*/  USHF.R.U32.HI UR5, URZ, UR12, UR4 ;  /* 0x0000000cff057299 */ /* 0x004fe60008011604 */
[----:B------:R-:W-:Y:S02]  /*4cf0*/  UMOV UR4, UR7 ;  /* 0x0000000700047c82 */ /* 0x000fe40008000000 */
[----:B------:R-:W-:Y:S02]  /*4d00*/  USHF.R.U32.HI UR7, URZ, UR53, UR4 ;  /* 0x00000035ff077299 */ /* 0x000fe40008011604 */
[----:B------:R-:W-:Y:S02]  /*4d10*/  USEL UR4, UR49, UR5, !UP0 ;  /* 0x0000000531047287 */ /* 0x000fe4000c000000 */
[----:B------:R-:W-:Y:S01]  /*4d20*/  USEL UR7, UR50, UR7, !UP1 ;  /* 0x0000000732077287 */ /* 0x000fe2000c800000 */
[----:B------:R-:W-:Y:S01]  /*4d30*/  UMOV UR5, UR9 ;  /* 0x0000000900057c82 */ /* 0x000fe20008000000 */
[----:B------:R-:W-:Y:S02]  /*4d40*/  UIMAD.WIDE.U32 UR8, UR4, UR42, URZ ;  /* 0x0000002a040872a5 */ /* 0x000fe4000f8e00ff */
[----:B------:R-:W-:Y:S03]  /*4d50*/  USHF.R.U32.HI UR6, URZ, UR12, UR5 ;  /* 0x0000000cff067299 */ /* 0x000fe60008011605 */
[----:B------:R-:W-:Y:S01]  /*4d60*/  UMOV UR5, UR11 ;  /* 0x0000000b00057c82 */ /* 0x000fe20008000000 */
[----:B------:R-:W-:Y:S02]  /*4d70*/  UIMAD.WIDE.U32 UR10, UR7, UR42, URZ ;  /* 0x0000002a070a72a5 */ /* 0x000fe4000f8e00ff */
[----:B------:R-:W-:Y:S02]  /*4d80*/  USHF.R.U32.HI UR12, URZ, UR53, UR5 ;  /* 0x00000035ff0c7299 */ /* 0x000fe40008011605 */
[----:B------:R-:W-:Y:S01]  /*4d90*/  USEL UR6, UR37, UR6, !UP0 ;  /* 0x0000000625067287 */ /* 0x000fe2000c000000 */
[----:B------:R-:W-:Y:S02]  /*4da0*/  UMOV UR5, UR9 ;  /* 0x0000000900057c82 */ /* 0x000fe40008000000 */
[----:B------:R-:W-:Y:S01]  /*4db0*/  UMOV UR10, UR11 ;  /* 0x0000000b000a7c82 */ /* 0x000fe20008000000 */
[----:B------:R-:W-:Y:S02]  /*4dc0*/  @UP2 USHF.R.U32.HI UR4, URZ, UR43, UR5 ;  /* 0x0000002bff042299 */ /* 0x000fe40008011605 */
[----:B------:R-:W-:Y:S02]  /*4dd0*/  @UP2 USHF.R.U32.HI UR7, URZ, UR43, UR10 ;  /* 0x0000002bff072299 */ /* 0x000fe4000801160a */
[----:B------:R-:W-:Y:S02]  /*4de0*/  UIMAD UR4, UR40, UR4, URZ ;  /* 0x00000004280472a4 */ /* 0x000fe4000f8e02ff */
[----:B------:R-:W-:Y:S02]  /*4df0*/  UIMAD.WIDE.U32 UR10, UR6, UR42, URZ ;  /* 0x0000002a060a72a5 */ /* 0x000fe4000f8e00ff */
[----:B------:R-:W-:Y:S02]  /*4e00*/  USEL UR5, UR38, UR12, !UP1 ;  /* 0x0000000c26057287 */ /* 0x000fe4000c800000 */
[----:B------:R-:W-:Y:S02]  /*4e10*/  UIMAD UR8, UR40, UR7, URZ ;  /* 0x00000007280872a4 */ /* 0x000fe4000f8e02ff */
[----:B------:R-:W-:Y:S03]  /*4e20*/  UISETP.GE.AND UP0, UPT, UR6, UR4, UPT ;  /* 0x000000040600728c */ /* 0x000fe6000bf06270 */
[----:B------:R-:W-:Y:S01]  /*4e30*/  UMOV UR4, UR11 ;  /* 0x0000000b00047c82 */ /* 0x000fe20008000000 */
[----:B------:R-:W-:Y:S02]  /*4e40*/  UISETP.GE.OR UP0, UPT, UR5, UR8, UP0 ;  /* 0x000000080500728c */ /* 0x000fe40008706670 */
[----:B------:R-:W-:Y:S02]  /*4e50*/  USHF.R.U32.HI UR4, URZ, UR43, UR4 ;  /* 0x0000002bff047299 */ /* 0x000fe40008011604 */
[----:B------:R-:W-:Y:S02]  /*4e60*/  UIMAD.WIDE.U32 UR8, UR5, UR42, URZ ;  /* 0x0000002a050872a5 */ /* 0x000fe4000f8e00ff */
[----:B------:R-:W-:Y:S02]  /*4e70*/  USEL UR11, UR6, UR4, !UP2 ;  /* 0x00000004060b7287 */ /* 0x000fe4000d000000 */
[----:B------:R-:W-:Y:S02]  /*4e80*/  UIADD3 UR8, UPT, UPT, -UR5, URZ, URZ ;  /* 0x000000ff05087290 */ /* 0x000fe4000fffe1ff */
[----:B------:R-:W-:Y:S01]  /*4e90*/  UIADD3 UR10, UPT, UPT, -UR11, URZ, URZ ;  /* 0x000000ff0b0a7290 */ /* 0x000fe2000fffe1ff */
[----:B------:R-:W-:Y:S01]  /*4ea0*/  @!UP0 UMOV UR4, UR9 ;  /* 0x0000000900048c82 */ /* 0x000fe20008000000 */
[----:B------:R-:W-:Y:S02]  /*4eb0*/  UIADD3 UR9, UPT, UPT, -UR6, URZ, URZ ;  /* 0x000000ff06097290 */ /* 0x000fe4000fffe1ff */
[----:B------:R-:W-:Y:S02]  /*4ec0*/  @!UP0 USHF.R.U32.HI UR4, URZ, UR43, UR4 ;  /* 0x0000002bff048299 */ /* 0x000fe40008011604 */
[----:B------:R-:W-:Y:S02]  /*4ed0*/  UIMAD UR10, UR40, UR10, UR6 ;  /* 0x0000000a280a72a4 */ /* 0x000fe4000f8e0206 */
[----:B------:R-:W-:Y:S04]  /*4ee0*/  @!UP0 USEL UR4, UR5, UR4, !UP2 ;  /* 0x0000000405048287 */ /* 0x000fe8000d000000 */
[----:B------:R-:W-:Y:S02]  /*4ef0*/  @!UP0 UIMAD UR10, UR7, UR10, UR4 ;  /* 0x0000000a070a82a4 */ /* 0x000fe4000f8e0204 */
[----:B------:R-:W-:Y:S02]  /*4f00*/  @!UP0 UIADD3 UR11, UPT, UPT, UR11, -UR4, URZ ;  /* 0x800000040b0b8290 */ /* 0x000fe4000fffe0ff */
[----:B------:R-:W-:Y:S02]  /*4f10*/  UIMAD UR7, UR41, UR8, UR38 ;  /* 0x00000008290772a4 */ /* 0x000fe4000f8e0226 */
[----:B------:R-:W-:Y:S02]  /*4f20*/  @!UP0 UIMAD UR6, UR11, UR40, UR5 ;  /* 0x000000280b0682a4 */ /* 0x000fe4000f8e0205 */
[----:B------:R-:W-:Y:S01]  /*4f30*/  UIMAD UR4, UR54, UR9, UR37 ;  /* 0x00000009360472a4 */ /* 0x000fe2000f8e0225 */
[----:B------:R-:W-:Y:S02]  /*4f40*/  @!UP0 UMOV UR5, UR10 ;  /* 0x0000000a00058c82 */ /* 0x000fe40008000000 */
[----:B------:R-:W-:Y:S02]  /*4f50*/  UIMAD UR38, UR5, UR41, UR7 ;  /* 0x00000029052672a4 */ /* 0x000fe4000f8e0207 */
[----:B------:R-:W-:Y:S11]  /*4f60*/  UIMAD UR37, UR6, UR54, UR4 ;  /* 0x00000036062572a4 */ /* 0x000ff6000f8e0204 */
[----:B------:R-:W-:Y:S01]  /*4f70*/  @!UPT UIADD3 URZ, UPT, UPT, URZ, URZ, URZ ;  /* 0x000000fffffff290 */ /* 0x000fe2000fffe0ff */
.L_x_84:
[----:B------:R-:W-:Y:S01]  /*4f80*/  UISETP.NE.AND UP0, UPT, UR39, 0x1, UPT ;  /* 0x000000012700788c */ /* 0x000fe2000bf05270 */
[----:B------:R-:W-:Y:S10]  /*4f90*/  IADD3 R82, PT, PT, R82, 0x1, RZ ;  /* 0x0000000152527810 */ /* 0x000ff40007ffe0ff */
[----:B------:R-:W2:Y:S01]  /*4fa0*/  @!UP0 LDCU.128 UR12, c[0x0][0xb10] ;  /* 0x00016200ff0c87ac */ /* 0x000ea20008000c00 */
[----:B------:R-:W3:Y:S01]  /*4fb0*/  @!UP0 LDCU UR5, c[0x0][0xb0c] ;  /* 0x00016180ff0587ac */ /* 0x000ee20008000800 */
[----:B------:R-:W4:Y:S01]  /*4fc0*/  @!UP0 LDCU UR10, c[0x0][0xb20] ;  /* 0x00016400ff0a87ac */ /* 0x000f220008000800 */
[----:B--2---:R-:W-:Y:S02]  /*4fd0*/  UIMAD.WIDE.U32 UR8, UR38, UR12, URZ ;  /* 0x0000000c260872a5 */ /* 0x004fe4000f8e00ff */
[----:B------:R-:W-:Y:S02]  /*4fe0*/  UIMAD.WIDE.U32 UR6, UR37, UR15, URZ ;  /* 0x0000000f250672a5 */ /* 0x000fe4000f8e00ff */
[----:B------:R-:W-:Y:S03]  /*4ff0*/  @!UP0 UISETP.NE.AND UP1, UPT, UR14, 0x1, UPT ;  /* 0x000000010e00888c */ /* 0x000fe6000bf25270 */
[----:B------:R-:W-:Y:S01]  /*5000*/  @!UP0 UMOV UR4, UR9 ;  /* 0x0000000900048c82 */ /* 0x000fe20008000000 */
[----:B---3--:R-:W-:Y:S02]  /*5010*/  @!UP0 UISETP.NE.AND UP2, UPT, UR5, 0x1, UPT ;  /* 0x000000010500888c */ /* 0x008fe4000bf45270 */
[----:B------:R-:W-:Y:S01]  /*5020*/  @!UP0 USHF.R.U32.HI UR4, URZ, UR13, UR4 ;  /* 0x0000000dff048299 */ /* 0x000fe20008011604 */
[----:B------:R-:W-:Y:S02]  /*5030*/  @!UP0 UMOV UR6, UR7 ;  /* 0x0000000700068c82 */ /* 0x000fe40008000000 */
[----:B----4-:R-:W-:Y:S02]  /*5040*/  @!UP0 USHF.R.U32.HI UR6, URZ, UR10, UR6 ;  /* 0x0000000aff068299 */ /* 0x010fe40008011606 */
[----:B------:R-:W-:Y:S02]  /*5050*/  @!UP0 USEL UR7, UR38, UR4, !UP2 ;  /* 0x0000000426078287 */ /* 0x000fe4000d000000 */
[----:B------:R-:W-:Y:S04]  /*5060*/  @!UP0 USEL UR6, UR37, UR6, !UP1 ;  /* 0x0000000625068287 */ /* 0x000fe8000c800000 */
[----:B------:R-:W-:Y:S02]  /*5070*/  @!UP0 UIADD3 UR4, UPT, UPT, -UR7, UR6, URZ ;  /* 0x0000000607048290 */ /* 0x000fe4000fffe1ff */
[----:B------:R-:W-:Y:S02]  /*5080*/  @!UP0 UIADD3 UR6, UPT, UPT, UR7, -UR6, URZ ;  /* 0x8000000607068290 */ /* 0x000fe4000fffe0ff */
[----:B------:R-:W-:Y:S02]  /*5090*/  @!UP0 UIMAD UR38, UR4, UR5, UR38 ;  /* 0x00000005042682a4 */ /* 0x000fe4000f8e0226 */
[----:B------:R-:W-:Y:S02]  /*50a0*/  @!UP0 UIMAD UR37, UR6, UR14, UR37 ;  /* 0x0000000e062582a4 */ /* 0x000fe4000f8e0225 */
[----:B------:R-:W-:Y:S09]  /*50b0*/  ULOP3.LUT UP0, URZ, UR56, 0x1b0, URZ, 0xc0, !UPT ;  /* 0x000001b038ff7892 */ /* 0x000ff2000f80c0ff */
[----:B------:R-:W-:Y:S05]  /*50c0*/  BRA.U !UP0, `(.L_x_85) ;  /* 0x0000000108407547 */ /* 0x000fea000b800000 */
[----:B------:R-:W2:Y:S01]  /*50d0*/  LDCU.64 UR8, c[0x4][0x80] ;  /* 0x01001000ff0877ac */ /* 0x000ea20008000a00 */
[----:B------:R-:W-:Y:S01]  /*50e0*/  MOV R3, 0x0 ;  /* 0x0000000000037802 */ /* 0x000fe20000000f00 */
[----:B------:R-:W-:Y:S02]  /*50f0*/  HFMA2 R12, -RZ, RZ, 0, 5.9604644775390625e-08 ;  /* 0x00000001ff0c7431 */ /* 0x000fe400000001ff */
[----:B------:R-:W-:Y:S02]  /*5100*/  IMAD.MOV.U32 R8, RZ, RZ, 0x70 ;  /* 0x00000070ff087424 */ /* 0x000fe400078e00ff */
[----:B------:R-:W-:Y:S01]  /*5110*/  IMAD.MOV.U32 R13, RZ, RZ, RZ ;  /* 0x000000ffff0d7224 */ /* 0x000fe200078e00ff */
[----:B------:R-:W3:Y:S01]  /*5120*/  LDCU.64 UR6, c[0x4][0x88] ;  /* 0x01001100ff0677ac */ /* 0x000ee20008000a00 */
[----:B------:R-:W4:Y:S01]  /*5130*/  LDC.64 R2, c[0x4][R3] ;  /* 0x0100000003027b82 */ /* 0x000f220000000a00 */
[----:B------:R-:W1:Y:S01]  /*5140*/  LDCU.64 UR4, c[0x4][0x8] ;  /* 0x01000100ff0477ac */ /* 0x000e620008000a00 */
[----:B--2---:R-:W-:Y:S01]  /*5150*/  MOV R5, UR9 ;  /* 0x0000000900057c02 */ /* 0x004fe20008000f00 */
[----:B------:R-:W-:Y:S01]  /*5160*/  IMAD.U32 R4, RZ, RZ, UR8 ;  /* 0x00000008ff047e24 */ /* 0x000fe2000f8e00ff */
[----:B---3--:R-:W-:Y:S01]  /*5170*/  MOV R7, UR7 ;  /* 0x0000000700077c02 */ /* 0x008fe20008000f00 */
[----:B------:R-:W-:Y:S01]  /*5180*/  IMAD.U32 R6, RZ, RZ, UR6 ;  /* 0x00000006ff067e24 */ /* 0x000fe2000f8e00ff */
[----:B-1----:R-:W-:Y:S01]  /*5190*/  MOV R11, UR5 ;  /* 0x00000005000b7c02 */ /* 0x002fe20008000f00 */
[----:B------:R-:W-:Y:S02]  /*51a0*/  IMAD.U32 R10, RZ, RZ, UR4 ;  /* 0x00000004ff0a7e24 */ /* 0x000fe4000f8e00ff */
[----:B------:R-:W-:Y:S07]  /*51b0*/  LEPC R20, `(.L_x_85) ;  /* 0x000000001014794e */ /* 0x000fee0000000000 */
[----:B----45:R-:W-:Y:S05]  /*51c0*/  CALL.ABS.NOINC R2 ;  /* 0x0000000002007343 */ /* 0x030fea0003c00000 */
.L_x_85:
[----:B------:R-:W-:Y:S01]  /*51d0*/  LOP3.LUT P0, RZ, R86, 0x1b0, RZ, 0xc0, !PT ;  /* 0x000001b056ff7812 */ /* 0x000fe2000780c0ff */
[----:B------:R-:W-:Y:S11]  /*51e0*/  BSSY.RECONVERGENT B6, `(.L_x_86) ;  /* 0x0000013000067945 */ /* 0x000ff60003800200 */
[----:B------:R-:W-:Y:S01]  /*51f0*/  @!UPT UIADD3 URZ, UPT, UPT, URZ, URZ, URZ ;  /* 0x000000fffffff290 */ /* 0x000fe2000fffe0ff */
[----:B------:R-:W-:Y:S05]  /*5200*/  @!P0 BRA `(.L_x_87) ;  /* 0x0000000000408947 */ /* 0x000fea0003800000 */
        /* <DEDUP_REMOVED lines=16> */
.L_x_87:
[----:B------:R-:W-:Y:S05]  /*5310*/  BSYNC.RECONVERGENT B6 ;  /* 0x0000000000067941 */ /* 0x000fea0003800200 */
.L_x_86:
[----:B------:R-:W-:Y:S01]  /*5320*/  ISETP.NE.U32.AND P3, PT, R76, RZ, PT ;  /* 0x000000ff4c00720c */ /* 0x000fe20003f65070 */
[----:B------:R-:W-:Y:S01]  /*5330*/  UISETP.NE.AND UP1, UPT, UR61, URZ, UPT ;  /* 0x000000ff3d00728c */ /* 0x000fe2000bf25270 */
[----:B------:R-:W-:Y:S02]  /*5340*/  ISETP.NE.U32.AND P4, PT, R72, RZ, PT ;  /* 0x000000ff4800720c */ /* 0x000fe40003f85070 */
[----:B------:R-:W-:Y:S02]  /*5350*/  ISETP.NE.AND.EX P3, PT, R77, RZ, PT, P3 ;  /* 0x000000ff4d00720c */ /* 0x000fe40003f65330 */
[----:B------:R-:W-:Y:S02]  /*5360*/  PLOP3.LUT P1, PT, PT, PT, PT, 0x8, 0x80 ;  /* 0x000000000080781c */ /* 0x000fe40003f2e170 */
[----:B------:R-:W-:Y:S02]  /*5370*/  PLOP3.LUT P0, PT, PT, PT, UP1, 0x80, 0x8 ;  /* 0x000000000008781c */ /* 0x000fe40003f0f018 */
[----:B------:R-:W-:Y:S02]  /*5380*/  ISETP.NE.AND.EX P4, PT, R73, RZ, PT, P4 ;  /* 0x000000ff4900720c */ /* 0x000fe40003f85340 */
[----:B------:R-:W2:Y:S09]  /*5390*/  @UP1 LDCU.64 UR4, c[0x0][0x888] ;  /* 0x00011100ff0417ac */ /* 0x000eb20008000a00 */
[----:B------:R-:W-:Y:S01]  /*53a0*/  @P0 PLOP3.LUT P1, PT, P3, PT, PT, 0x80, 0x8 ;  /* 0x000000000008081c */ /* 0x000fe20001f2f070 */
[----:B--2---:R-:W-:Y:S04]  /*53b0*/  @UP1 UISETP.NE.U32.AND UP0, UPT, UR4, URZ, UPT ;  /* 0x000000ff0400128c */ /* 0x004fe8000bf05070 */
[----:B------:R-:W-:Y:S04]  /*53c0*/  @UP1 UISETP.NE.AND.EX UP0, UPT, UR5, URZ, UPT, UP0 ;  /* 0x000000ff0500128c */ /* 0x000fe8000bf05300 */
[----:B------:R-:W-:Y:S01]  /*53d0*/  @UP1 USEL UR4, URZ, 0xffffffff, UP0 ;  /* 0xffffffffff041887 */ /* 0x000fe20008000000 */
[----:B------:R-:W-:Y:S11]  /*53e0*/  @!P3 BRA `(.L_x_88) ;  /* 0x000000000030b947 */ /* 0x000ff60003800000 */
[----:B------:R-:W-:Y:S01]  /*53f0*/  ISETP.NE.U32.AND P2, PT, R74, RZ, PT ;  /* 0x000000ff4a00720c */ /* 0x000fe20003f45070 */
[----:B------:R-:W2:Y:S01]  /*5400*/  LDCU.64 UR6, c[0x0][0x358] ;  /* 0x00006b00ff0677ac */ /* 0x000ea20008000a00 */
[----:B------:R-:W-:Y:S02]  /*5410*/  IMAD.MOV.U32 R80, RZ, RZ, 0x1 ;  /* 0x00000001ff507424 */ /* 0x000fe400078e00ff */
[----:B------:R-:W-:Y:S11]  /*5420*/  ISETP.NE.AND.EX P2, PT, R75, RZ, PT, P2 ;  /* 0x000000ff4b00720c */ /* 0x000ff60003f45320 */
[----:B------:R-:W-:Y:S02]  /*5430*/  @!UPT UIADD3 URZ, UPT, UPT, URZ, URZ, URZ ;  /* 0x000000fffffff290 */ /* 0x000fe4000fffe0ff */
[----:B------:R-:W3:Y:S01]  /*5440*/  @P2 LDC.64 R2, c[0x0][0x888] ;  /* 0x00022200ff022b82 */ /* 0x000ee20000000a00 */
[----:B-1----:R-:W-:Y:S04]  /*5450*/  @P2 IMAD R0, R76, UR36, RZ ;  /* 0x000000244c002c24 */ /* 0x002fe8000f8e02ff */
[----:B---3--:R-:W-:Y:S04]  /*5460*/  @P2 IMAD.WIDE R2, R0, 0x4, R2 ;  /* 0x0000000400022825 */ /* 0x008fe800078e0202 */
[----:B------:R-:W-:Y:S01]  /*5470*/  HFMA2 R0, -RZ, RZ, 0, 5.9604644775390625e-08 ;  /* 0x00000001ff007431 */ /* 0x000fe200000001ff */
[----:B--2--5:R2:W5:Y:S04]  /*5480*/  @P2 LDG.E R39, desc[UR6][R2.64] ;  /* 0x0000000602272981 */ /* 0x024568000c1e1900 */
[----:B------:R-:W-:Y:S01]  /*5490*/  @!P2 PRMT R80, R0, 0x7610, R80 ;  /* 0x000076100050a816 */ /* 0x000fe20000000050 */
[----:B--2---:R-:W3:Y:S06]  /*54a0*/  @!P2 LDC R39, c[0x0][0x880] ;  /* 0x00022000ff27ab82 */ /* 0x004eec0000000800 */
.L_x_88:
[----:B------:R-:W-:Y:S05]  /*54b0*/  @!P4 BRA `(.L_x_89) ;  /* 0x000000000024c947 */ /* 0x000fea0003800000 */
[----:B------:R-:W-:Y:S01]  /*54c0*/  ISETP.NE.U32.AND P2, PT, R70, RZ, PT ;  /* 0x000000ff4600720c */ /* 0x000fe20003f45070 */
[----:B------:R-:W2:Y:S03]  /*54d0*/  LDCU.64 UR6, c[0x0][0x358] ;  /* 0x00006b00ff0677ac */ /* 0x000ea60008000a00 */
[----:B------:R-:W-:Y:S11]  /*54e0*/  ISETP.NE.AND.EX P2, PT, R71, RZ, PT, P2 ;  /* 0x000000ff4700720c */ /* 0x000ff60003f45320 */
[----:B------:R-:W-:Y:S02]  /*54f0*/  @!UPT UIADD3 URZ, UPT, UPT, URZ, URZ, URZ ;  /* 0x000000fffffff290 */ /* 0x000fe4000fffe0ff */
[----:B------:R-:W4:Y:S01]  /*5500*/  @P2 LDC.64 R2, c[0x0][0x8a8] ;  /* 0x00022a00ff022b82 */ /* 0x000f220000000a00 */
[----:B-1----:R-:W-:Y:S04]  /*5510*/  @P2 IMAD R0, R72, UR36, RZ ;  /* 0x0000002448002c24 */ /* 0x002fe8000f8e02ff */
[----:B----4-:R-:W-:Y:S05]  /*5520*/  @P2 IMAD.WIDE R2, R0, 0x4, R2 ;  /* 0x0000000400022825 */ /* 0x010fea00078e0202 */
[----:B--2--5:R2:W5:Y:S02]  /*5530*/  @P2 LDG.E R38, desc[UR6][R2.64] ;  /* 0x0000000602262981 */ /* 0x024564000c1e1900 */
[----:B--2---:R-:W4:Y:S02]  /*5540*/  @!P2 LDC R38, c[0x0][0x8a0] ;  /* 0x00022800ff26ab82 */ /* 0x004f240000000800 */
.L_x_89:
[----:B---3-5:R-:W-:Y:S01]  /*5550*/  @P0 ISETP.NE.AND P4, PT, R39, RZ, PT ;  /* 0x000000ff2700020c */ /* 0x028fe20003f85270 */
[----:B-1----:R-:W-:Y:S01]  /*5560*/  IMAD.U32 R0, RZ, RZ, UR4 ;  /* 0x00000004ff007e24 */ /* 0x002fe2000f8e00ff */
[----:B------:R-:W-:Y:S01]  /*5570*/  @P0 LOP3.LUT P2, RZ, R80, 0xff, RZ, 0xc0, !PT ;  /* 0x000000ff50ff0812 */ /* 0x000fe2000784c0ff */
[----:B------:R-:W-:Y:S01]  /*5580*/  BSSY B1, `(.L_x_90) ;  /* 0x0000039000017945 */ /* 0x000fe20003800000 */
[----:B------:R-:W-:Y:S02]  /*5590*/  @P0 SEL R2, RZ, 0xffffffff, P4 ;  /* 0xffffffffff020807 */ /* 0x000fe40002000000 */
[----:B------:R-:W-:Y:S02]  /*55a0*/  CS2R R46, SRZ ;  /* 0x00000000002e7805 */ /* 0x000fe4000001ff00 */
[----:B------:R-:W-:Y:S02]  /*55b0*/  LEA R16, R36, UR44, 0x3 ;  /* 0x0000002c24107c11 */ /* 0x000fe4000f8e18ff */
[----:B------:R-:W-:Y:S02]  /*55c0*/  CS2R R44, SRZ ;  /* 0x00000000002c7805 */ /* 0x000fe4000001ff00 */
[----:B------:R-:W-:Y:S02]  /*55d0*/  @P1 SEL R2, R0, R2, !P2 ;  /* 0x0000000200021207 */ /* 0x000fe40005000000 */
[----:B------:R-:W-:Y:S02]  /*55e0*/  CS2R R42, SRZ ;  /* 0x00000000002a7805 */ /* 0x000fe4000001ff00 */
[----:B------:R-:W-:Y:S02]  /*55f0*/  SHF.L.U32 R3, R85, 0x1f, RZ ;  /* 0x0000001f55037819 */ /* 0x000fe400000006ff */
[----:B------:R-:W-:Y:S02]  /*5600*/  CS2R R40, SRZ ;  /* 0x0000000000287805 */ /* 0x000fe4000001ff00 */
[----:B------:R-:W-:Y:S02]  /*5610*/  @P0 LOP3.LUT R2, R2, 0x1, RZ, 0xc0, !PT ;  /* 0x0000000102020812 */ /* 0x000fe400078ec0ff */
[----:B------:R-:W-:Y:S02]  /*5620*/  PLOP3.LUT P5, PT, PT, PT, PT, 0x8, 0x80 ;  /* 0x000000000080781c */ /* 0x000fe40003fae170 */
[----:B------:R-:W-:Y:S02]  /*5630*/  ISETP.NE.U32.OR P1, PT, R2, 0x1, !P0 ;  /* 0x000000010200780c */ /* 0x000fe40004725470 */
[----:B------:R-:W-:Y:S11]  /*5640*/  LEA.HI R2, R36, R36, RZ, 0x1 ;  /* 0x0000002424027211 */ /* 0x000ff600078f08ff */
[----:B------:R-:W-:Y:S04]  /*5650*/  @P1 SHF.L.U32 R0, R83, 0x1f, RZ ;  /* 0x0000001f53001819 */ /* 0x000fe800000006ff */
[----:B------:R1:W2:Y:S01]  /*5660*/  @P1 SYNCS.PHASECHK.TRANS64.TRYWAIT P0, [UR44+0x30], R0 ;  /* 0x00003000ff0015a7 */ /* 0x0002a2000800112c */
[----:B------:R3:W3:Y:S01]  /*5670*/  SYNCS.PHASECHK.TRANS64.TRYWAIT P4, [R16+URZ+0x70], R3 ;  /* 0x00007003100075a7 */ /* 0x0006e200080811ff */
[C---:B-1----:R-:W-:Y:S01]  /*5680*/  IMAD.SHL.U32 R0, R2.reuse, 0x20, RZ ;  /* 0x0000002002007824 */ /* 0x042fe200078e00ff */
[----:B------:R-:W-:Y:S04]  /*5690*/  LOP3.LUT R2, R2, 0xffe, RZ, 0xc0, !PT ;  /* 0x00000ffe02027812 */ /* 0x000fe800078ec0ff */
[----:B------:R-:W-:Y:S01]  /*56a0*/  LOP3.LUT R0, R0, 0xffffffc0, RZ, 0xc0, !PT ;  /* 0xffffffc000007812 */ /* 0x000fe200078ec0ff */
[----:B------:R-:W-:Y:S04]  /*56b0*/  IMAD.IADD R2, R36, 0x1, -R2 ;  /* 0x0000000124027824 */ /* 0x000fe800078e0a02 */
[----:B------:R-:W-:Y:S04]  /*56c0*/  IMAD.IADD R0, R37, 0x1, R0 ;  /* 0x0000000125007824 */ /* 0x000fe800078e0200 */
[----:B------:R-:W-:Y:S01]  /*56d0*/  IMAD R2, R2, 0x100000, R0 ;  /* 0x0010000002027824 */ /* 0x000fe200078e0200 */
[----:B--2---:R-:W-:Y:S01]  /*56e0*/  @P1 PLOP3.LUT P5, PT, P0, PT, PT, 0x8, 0x80 ;  /* 0x000000000080181c */ /* 0x004fe200007ae170 */
[----:B------:R-:W-:Y:S01]  /*56f0*/  @!UPT UIADD3 URZ, UPT, UPT, URZ, URZ, URZ ;  /* 0x000000fffffff290 */ /* 0x000fe2000fffe0ff */
[----:B---3--:R-:W-:Y:S11]  /*5700*/  @!P1 BRA `(.L_x_91) ;  /* 0x0000000000809947 */ /* 0x008ff60003800000 */
[----:B------:R-:W-:Y:S01]  /*5710*/  ISETP.NE.U32.AND P0, PT, RZ, UR58, PT ;  /* 0x0000003aff007c0c */ /* 0x000fe2000bf05070 */
[----:B------:R-:W-:Y:S01]  /*5720*/  BSSY B0, `(.L_x_92) ;  /* 0x0000012000007945 */ /* 0x000fe20003800000 */
[----:B------:R-:W-:Y:S02]  /*5730*/  ISETP.NE.AND P2, PT, R39, RZ, PT ;  /* 0x000000ff2700720c */ /* 0x000fe40003f45270 */
[----:B------:R-:W-:Y:S02]  /*5740*/  CS2R R42, SRZ ;  /* 0x00000000002a7805 */ /* 0x000fe4000001ff00 */
[----:B------:R-:W-:Y:S02]  /*5750*/  ISETP.NE.AND.EX P0, PT, RZ, UR59, PT, P0 ;  /* 0x0000003bff007c0c */ /* 0x000fe4000bf05300 */
[----:B------:R-:W-:Y:S02]  /*5760*/  CS2R R40, SRZ ;  /* 0x0000000000287805 */ /* 0x000fe4000001ff00 */
[----:B------:R-:W-:Y:S02]  /*5770*/  LOP3.LUT P1, RZ, R80, 0xff, RZ, 0xc0, !PT ;  /* 0x000000ff50ff7812 */ /* 0x000fe4000782c0ff */
[----:B------:R-:W-:Y:S02]  /*5780*/  CS2R R46, SRZ ;  /* 0x00000000002e7805 */ /* 0x000fe4000001ff00 */
[----:B------:R-:W-:Y:S02]  /*5790*/  SEL R0, RZ, 0xffffffff, P2 ;  /* 0xffffffffff007807 */ /* 0x000fe40001000000 */
[----:B------:R-:W-:Y:S02]  /*57a0*/  CS2R R44, SRZ ;  /* 0x00000000002c7805 */ /* 0x000fe4000001ff00 */
[----:B------:R-:W-:Y:S04]  /*57b0*/  SEL R4, RZ, 0xffffffff, P0 ;  /* 0xffffffffff047807 */ /* 0x000fe80000000000 */
[----:B------:R-:W-:Y:S04]  /*57c0*/  @P3 SEL R0, R4, R0, !P1 ;  /* 0x0000000004003207 */ /* 0x000fe80004800000 */
[----:B------:R-:W-:Y:S04]  /*57d0*/  LOP3.LUT R0, R0, 0x1, RZ, 0xc0, !PT ;  /* 0x0000000100007812 */ /* 0x000fe800078ec0ff */
[----:B------:R-:W-:Y:S01]  /*57e0*/  ISETP.NE.U32.AND P0, PT, R0, 0x1, PT ;  /* 0x000000010000780c */ /* 0x000fe20003f05070 */
[----:B------:R-:W-:Y:S01]  /*57f0*/  @!UPT UIADD3 URZ, UPT, UPT, URZ, URZ, URZ ;  /* 0x000000fffffff290 */ /* 0x000fe2000fffe0ff */
[----:B------:R-:W-:Y:S11]  /*5800*/  @!P5 BRA `(.L_x_93) ;  /* 0x00000000000cd947 */ /* 0x000ff60003800000 */
[----:B------:R-:W-:Y:S04]  /*5810*/  SHF.L.U32 R4, R83, 0x1f, RZ ;  /* 0x0000001f53047819 */ /* 0x000fe800000006ff */
[----:B------:R-:W1:Y:S02]  /*5820*/  SYNCS.PHASECHK.TRANS64.TRYWAIT P1, [UR44+0x30], R4 ;  /* 0x00003004ff0075a7 */ /* 0x000e64000802112c */
[----:B-1----:R-:W-:Y:S05]  /*5830*/  @!P1 BRA `(.L_x_94) ;  /* 0x0000001400549947 */ /* 0x002fea0003800000 */
.L_x_93:
[----:B------:R-:W-:Y:S05]  /*5840*/  BSYNC B0 ;  /* 0x0000000000007941 */ /* 0x000fea0003800000 */
.L_x_92:
[----:B------:R2:W3:Y:S01]  /*5850*/  @P0 LDS.128 R40, [R79+UR44+0x200] ;  /* 0x0002002c4f280984 */ /* 0x0004e20008000c00 */
[----:B------:R-:W-:Y:S01]  /*5860*/  UIADD3 UR4, UPT, UPT, UR44, 0x38, URZ ;  /* 0x000000382c047890 */ /* 0x000fe2000fffe0ff */
[----:B------:R-:W-:Y:S02]  /*5870*/  LOP3.LUT R83, R83, 0x1, RZ, 0x3c, !PT ;  /* 0x0000000153537812 */ /* 0x000fe400078e3cff */
[----:B------:R2:W1:Y:S01]  /*5880*/  @P0 LDS.128 R44, [R78+0x10] ;  /* 0x000010004e2c0984 */ /* 0x0004620000000c00 */
[----:B------:R-:W-:Y:S01]  /*5890*/  UPRMT UR4, UR48, 0x654, UR4 ;  /* 0x0000065430047896 */ /* 0x000fe20008000004 */
[----:B------:R-:W-:Y:S01]  /*58a0*/  @!PT LDS RZ, [RZ] ;  /* 0x00000000fffff984 */ /* 0x000fe20000000800 */
[----:B------:R-:W-:Y:S01]  /*58b0*/  @!PT LDS RZ, [RZ] ;  /* 0x00000000fffff984 */ /* 0x000fe20000000800 */
[----:B------:R-:W-:Y:S01]  /*58c0*/  @!PT LDS RZ, [RZ] ;  /* 0x00000000fffff984 */ /* 0x000fe20000000800 */
[----:B------:R-:W-:Y:S01]  /*58d0*/  @!PT LDS RZ, [RZ] ;  /* 0x00000000fffff984 */ /* 0x000fe20000000800 */
[----:B------:R5:W-:Y:S06]  /*58e0*/  MEMBAR.ALL.CTA ;  /* 0x0000000000007992 */ /* 0x000bec0000008000 */
[----:B-----5:R-:W5:Y:S02]  /*58f0*/  FENCE.VIEW.ASYNC.S ;  /* 0x00000000000073c6 */ /* 0x020f640000000000 */
[----:B-----5:R-:W-:Y:S03]  /*5900*/  SYNCS.ARRIVE.TRANS64.RED.A1T0 RZ, [UR4], RZ ;  /* 0x000000ffffff79a7 */ /* 0x020fe60008100404 */
.L_x_91:
[----:B------:R-:W-:Y:S05]  /*5910*/  BSYNC B1 ;  /* 0x0000000000017941 */ /* 0x000fea0003800000 */
.L_x_90:
[----:B-1----:R-:W-:Y:S04]  /*5920*/  SHF.R.U32.HI R0, RZ, 0x15, R2 ;  /* 0x00000015ff007819 */ /* 0x002fe80000011602 */
[----:B------:R-:W-:Y:S01]  /*5930*/  LOP3.LUT P0, RZ, R0, 0x3, R81, 0x48, !PT ;  /* 0x0000000300ff7812 */ /* 0x000fe20007804851 */
[----:B------:R-:W-:Y:S01]  /*5940*/  @!UPT UIADD3 URZ, UPT, UPT, URZ, URZ, URZ ;  /* 0x000000fffffff290 */ /* 0x000fe2000fffe0ff */
[----:B------:R-:W-:Y:S11]  /*5950*/  @P4 BRA `(.L_x_95) ;  /* 0x0000000000084947 */ /* 0x000ff60003800000 */
[----:B------:R-:W1:Y:S02]  /*5960*/  SYNCS.PHASECHK.TRANS64.TRYWAIT P1, [R16+URZ+0x70], R3 ;  /* 0x00007003100075a7 */ /* 0x000e6400080211ff */
[----:B-1----:R-:W-:Y:S05]  /*5970*/  @!P1 BRA `(.L_x_96) ;  /* 0x00000014001c9947 */ /* 0x002fea0003800000 */
.L_x_95:
[----:B------:R-:W-:Y:S05]  /*5980*/  @!P0 BRA `(.L_x_97) ;  /* 0x0000000000408947 */ /* 0x000fea0003800000 */
[----:B------:R-:W1:Y:S01]  /*5990*/  LDCU.64 UR8, c[0x4][0x70] ;  /* 0x01000e00ff0877ac */ /* 0x000e620008000a00 */
[----:B------:R-:W-:Y:S01]  /*59a0*/  MOV R15, 0x0 ;  /* 0x00000000000f7802 */ /* 0x000fe20000000f00 */
[----:B------:R-:W-:Y:S02]  /*59b0*/  HFMA2 R12, -RZ, RZ, 0, 5.9604644775390625e-08 ;  /* 0x00000001ff0c7431 */ /* 0x000fe400000001ff */
[----:B------:R-:W-:Y:S02]  /*59c0*/  IMAD.MOV.U32 R8, RZ, RZ, 0x192 ;  /* 0x00000192ff087424 */ /* 0x000fe400078e00ff */
[----:B------:R-:W-:Y:S01]  /*59d0*/  IMAD.MOV.U32 R13, RZ, RZ, RZ ;  /* 0x000000ffff0d7224 */ /* 0x000fe200078e00ff */
[----:B------:R-:W5:Y:S01]  /*59e0*/  LDCU.64 UR6, c[0x4][0x78] ;  /* 0x01000f00ff0677ac */ /* 0x000f620008000a00 */
[----:B------:R-:W2:Y:S01]  /*59f0*/  LDC.64 R14, c[0x4][R15] ;  /* 0x010000000f0e7b82 */ /* 0x000ea20000000a00 */
[----:B------:R-:W3:Y:S01]  /*5a00*/  LDCU.64 UR4, c[0x4][0x10] ;  /* 0x01000200ff0477ac */ /* 0x000ee20008000a00 */
[----:B-1----:R-:W-:Y:S01]  /*5a10*/  MOV R5, UR9 ;  /* 0x0000000900057c02 */ /* 0x002fe20008000f00 */
[----:B------:R-:W-:Y:S01]  /*5a20*/  IMAD.U32 R4, RZ, RZ, UR8 ;  /* 0x00000008ff047e24 */ /* 0x000fe2000f8e00ff */
[----:B-----5:R-:W-:Y:S01]  /*5a30*/  MOV R7, UR7 ;  /* 0x0000000700077c02 */ /* 0x020fe20008000f00 */
[----:B------:R-:W-:Y:S01]  /*5a40*/  IMAD.U32 R6, RZ, RZ, UR6 ;  /* 0x00000006ff067e24 */ /* 0x000fe2000f8e00ff */
[----:B---3--:R-:W-:Y:S01]  /*5a50*/  MOV R11, UR5 ;  /* 0x00000005000b7c02 */ /* 0x008fe20008000f00 */
[----:B------:R-:W-:Y:S02]  /*5a60*/  IMAD.U32 R10, RZ, RZ, UR4 ;  /* 0x00000004ff0a7e24 */ /* 0x000fe4000f8e00ff */
[----:B------:R-:W-:Y:S07]  /*5a70*/  LEPC R20, `(.L_x_97) ;  /* 0x000000001014794e */ /* 0x000fee0000000000 */
[----:B--2-4-:R-:W-:Y:S05]  /*5a80*/  CALL.ABS.NOINC R14 ;  /* 0x000000000e007343 */ /* 0x014fea0003c00000 */
.L_x_97:
[----:B------:R-:W-:Y:S01]  /*5a90*/  LOP3.LUT P0, RZ, R69, 0x60, RZ, 0xc0, !PT ;  /* 0x0000006045ff7812 */ /* 0x000fe2000780c0ff */
[----:B------:R-:W-:Y:S05]  /*5aa0*/  WARPSYNC.ALL ;  /* 0x0000000000007948 */ /* 0x000fea0003800000 */
[----:B---3--:R-:W-:Y:S01]  /*5ab0*/  IMAD.SHL.U32 R66, R41, 0x100, RZ ;  /* 0x0000010029427824 */ /* 0x008fe200078e00ff */
[----:B------:R-:W-:Y:S01]  /*5ac0*/  R2UR UR4, R2 ;  /* 0x00000000020472ca */ /* 0x000fe200000e0000 */
[----:B------:R-:W-:Y:S01]  /*5ad0*/  IMAD.SHL.U32 R60, R43, 0x100, RZ ;  /* 0x000001002b3c7824 */ /* 0x000fe200078e00ff */
[----:B------:R-:W-:Y:S01]  /*5ae0*/  R2UR UR5, R16 ;  /* 0x00000000100572ca */ /* 0x000fe200000e0000 */
[----:B------:R-:W-:Y:S01]  /*5af0*/  IMAD.SHL.U32 R48, R47, 0x100, RZ ;  /* 0x000001002f307824 */ /* 0x000fe200078e00ff */
[C---:B------:R-:W-:Y:S01]  /*5b00*/  SHF.L.U32 R2, R40.reuse, 0x10, RZ ;  /* 0x0000001028027819 */ /* 0x040fe200000006ff */
[----:B------:R-:W-:Y:S01]  /*5b10*/  IMAD.SHL.U32 R54, R45, 0x100, RZ ;  /* 0x000001002d367824 */ /* 0x000fe200078e00ff */
[C---:B------:R-:W-:Y:S01]  /*5b20*/  PRMT R0, R40.reuse, 0x8880, RZ ;  /* 0x0000888028007816 */ /* 0x040fe200000000ff */
[----:B------:R-:W-:Y:S01]  /*5b30*/  BSSY.RECONVERGENT B0, `(.L_x_98) ;  /* 0x000009f000007945 */ /* 0x000fe20003800200 */
[----:B------:R-:W-:Y:S02]  /*5b40*/  SHF.L.U32 R3, R40, 0x8, RZ ;  /* 0x0000000828037819 */ /* 0x000fe400000006ff */
[----:B------:R-:W-:Y:S02]  /*5b50*/  SHF.R.S32.HI R2, RZ, 0x18, R2 ;  /* 0x00000018ff027819 */ /* 0x000fe40000011402 */
[----:B------:R-:W-:Y:S01]  /*5b60*/  PRMT R68, R41, 0x8880, RZ ;  /* 0x0000888029447816 */ /* 0x000fe200000000ff */
[----:B------:R-:W-:Y:S01]  /*5b70*/  LDTM.16dp32bit_t0_t15.x32 R4, tmem[UR4] ;  /* 0x00000004000479ee */ /* 0x000fe20008a80000 */
[----:B------:R-:W1:Y:S01]  /*5b80*/  LDTM.16dp32bit_t16_t31.x32 R4, tmem[UR4+0x20] ;  /* 0x00002004000479ee */ /* 0x000e620008aa0000 */
[----:B------:R-:W-:Y:S01]  /*5b90*/  NOP ;  /* 0x0000000000007918 */ /* 0x000fe20000000000 */
[----:B------:R-:W-:Y:S01]  /*5ba0*/  UIADD3 UR4, UPT, UPT, UR5, 0x90, URZ ;  /* 0x0000009005047890 */ /* 0x000fe2000fffe0ff */
[----:B------:R-:W-:Y:S02]  /*5bb0*/  SHF.R.S32.HI R40, RZ, 0x18, R40 ;  /* 0x00000018ff287819 */ /* 0x000fe40000011428 */
[C---:B------:R-:W-:Y:S01]  /*5bc0*/  PRMT R65, R42.reuse, 0x8880, RZ ;  /* 0x000088802a417816 */ /* 0x040fe200000000ff */
[----:B------:R-:W-:Y:S01]  /*5bd0*/  UPRMT UR4, UR48, 0x654, UR4 ;  /* 0x0000065430047896 */ /* 0x000fe20008000004 */
[C---:B------:R-:W-:Y:S02]  /*5be0*/  SHF.L.U32 R64, R42.reuse, 0x10, RZ ;  /* 0x000000102a407819 */ /* 0x040fe400000006ff */
[----:B------:R-:W-:Y:S02]  /*5bf0*/  SHF.L.U32 R63, R42, 0x8, RZ ;  /* 0x000000082a3f7819 */ /* 0x000fe400000006ff */
[----:B------:R-:W-:Y:S02]  /*5c00*/  SHF.R.S32.HI R42, RZ, 0x18, R42 ;  /* 0x00000018ff2a7819 */ /* 0x000fe4000001142a */
[C---:B------:R-:W-:Y:S02]  /*5c10*/  PRMT R62, R43.reuse, 0x8880, RZ ;  /* 0x000088802b3e7816 */ /* 0x040fe400000000ff */
[----:B-1----:R-:W-:Y:S01]  /*5c20*/  SYNCS.ARRIVE.TRANS64.RED.A1T0 RZ, [UR4], RZ ;  /* 0x000000ffffff79a7 */ /* 0x002fe20008100404 */
[----:B------:R-:W-:Y:S02]  /*5c30*/  SHF.L.U32 R61, R43, 0x10, RZ ;  /* 0x000000102b3d7819 */ /* 0x000fe400000006ff */
[----:B------:R-:W-:Y:S02]  /*5c40*/  SHF.R.S32.HI R43, RZ, 0x18, R43 ;  /* 0x00000018ff2b7819 */ /* 0x000fe4000001142b */
[----:B------:R-:W-:Y:S02]  /*5c50*/  SHF.L.U32 R51, R46, 0x8, RZ ;  /* 0x000000082e337819 */ /* 0x000fe400000006ff */
[----:B------:R-:W-:Y:S01]  /*5c60*/  SHF.R.S32.HI R3, RZ, 0x18, R3 ;  /* 0x00000018ff037819 */ /* 0x000fe20000011403 */
[C---:B----4-:R-:W-:Y:S01]  /*5c70*/  IMAD R4, R38.reuse, R4, RZ ;  /* 0x0000000426047224 */ /* 0x050fe200078e02ff */
[----:B------:R-:W-:Y:S01]  /*5c80*/  SHF.L.U32 R67, R41, 0x10, RZ ;  /* 0x0000001029437819 */ /* 0x000fe200000006ff */
[C---:B------:R-:W-:Y:S01]  /*5c90*/  IMAD R5, R38.reuse, R5, RZ ;  /* 0x0000000526057224 */ /* 0x040fe200078e02ff */
[----:B------:R-:W-:Y:S01]  /*5ca0*/  SHF.R.S32.HI R41, RZ, 0x18, R41 ;  /* 0x00000018ff297819 */ /* 0x000fe20000011429 */
[----:B------:R-:W-:Y:S01]  /*5cb0*/  IMAD R6, R38, R6, RZ ;  /* 0x0000000626067224 */ /* 0x000fe200078e02ff */
[----:B------:R-:W-:Y:S01]  /*5cc0*/  PRMT R59, R44, 0x8880, RZ ;  /* 0x000088802c3b7816 */ /* 0x000fe200000000ff */
[----:B------:R-:W-:Y:S01]  /*5cd0*/  IMAD R4, R0, R39, R4 ;  /* 0x0000002700047224 */ /* 0x000fe200078e0204 */
[----:B------:R-:W-:Y:S01]  /*5ce0*/  MOV R0, R68 ;  /* 0x0000004400007202 */ /* 0x000fe20000000f00 */
[----:B------:R-:W-:Y:S01]  /*5cf0*/  IMAD R7, R38, R7, RZ ;  /* 0x0000000726077224 */ /* 0x000fe200078e02ff */
[----:B------:R-:W-:Y:S01]  /*5d00*/  SHF.L.U32 R58, R44, 0x10, RZ ;  /* 0x000000102c3a7819 */ /* 0x000fe200000006ff */
[-C--:B------:R-:W-:Y:S01]  /*5d10*/  IMAD R5, R2, R39.reuse, R5 ;  /* 0x0000002702057224 */ /* 0x080fe200078e0205 */
[----:B------:R-:W-:Y:S01]  /*5d20*/  SHF.R.S32.HI R2, RZ, 0x18, R67 ;  /* 0x00000018ff027819 */ /* 0x000fe20000011443 */
[-C--:B------:R-:W-:Y:S01]  /*5d30*/  IMAD R6, R3, R39.reuse, R6 ;  /* 0x0000002703067224 */ /* 0x080fe200078e0206 */
[----:B------:R-:W-:Y:S01]  /*5d40*/  SHF.R.S32.HI R3, RZ, 0x18, R66 ;  /* 0x00000018ff037819 */ /* 0x000fe20000011442 */
[----:B------:R-:W-:Y:S01]  /*5d50*/  IMAD R8, R38, R8, RZ ;  /* 0x0000000826087224 */ /* 0x000fe200078e02ff */
[C---:B------:R-:W-:Y:S01]  /*5d60*/  PRMT R56, R45.reuse, 0x8880, RZ ;  /* 0x000088802d387816 */ /* 0x040fe200000000ff */
[----:B------:R-:W-:Y:S01]  /*5d70*/  IMAD R7, R40, R39, R7 ;  /* 0x0000002728077224 */ /* 0x000fe200078e0207 */
[----:B------:R-:W-:Y:S01]  /*5d80*/  MOV R40, R65 ;  /* 0x0000004100287202 */ /* 0x000fe20000000f00 */
[----:B------:R-:W-:Y:S01]  /*5d90*/  IMAD R9, R38, R9, RZ ;  /* 0x0000000926097224 */ /* 0x000fe200078e02ff */
[----:B------:R-:W-:Y:S01]  /*5da0*/  SHF.L.U32 R55, R45, 0x10, RZ ;  /* 0x000000102d377819 */ /* 0x000fe200000006ff */
[-C--:B------:R-:W-:Y:S01]  /*5db0*/  IMAD R8, R0, R39.reuse, R8 ;  /* 0x0000002700087224 */ /* 0x080fe200078e0208 */
[----:B------:R-:W-:Y:S01]  /*5dc0*/  PRMT R53, R46, 0x8880, RZ ;  /* 0x000088802e357816 */ /* 0x000fe200000000ff */
[----:B------:R-:W-:Y:S01]  /*5dd0*/  IMAD R10, R38, R10, RZ ;  /* 0x0000000a260a7224 */ /* 0x000fe200078e02ff */
[----:B------:R-:W-:Y:S01]  /*5de0*/  SHF.R.S32.HI R45, RZ, 0x18, R45 ;  /* 0x00000018ff2d7819 */ /* 0x000fe2000001142d */
[----:B------:R-:W-:Y:S01]  /*5df0*/  IMAD R9, R2, R39, R9 ;  /* 0x0000002702097224 */ /* 0x000fe200078e0209 */
[----:B------:R-:W-:Y:S01]  /*5e00*/  SHF.L.U32 R52, R46, 0x10, RZ ;  /* 0x000000102e347819 */ /* 0x000fe200000006ff */
[C---:B------:R-:W-:Y:S01]  /*5e10*/  IMAD R0, R38.reuse, R20, RZ ;  /* 0x0000001426007224 */ /* 0x040fe200078e02ff */
[C---:B------:R-:W-:Y:S01]  /*5e20*/  PRMT R50, R47.reuse, 0x8880, RZ ;  /* 0x000088802f327816 */ /* 0x040fe200000000ff */
[C---:B------:R-:W-:Y:S01]  /*5e30*/  IMAD R11, R38.reuse, R11, RZ ;  /* 0x0000000b260b7224 */ /* 0x040fe200078e02ff */
[----:B------:R-:W-:Y:S01]  /*5e40*/  SHF.R.S32.HI R46, RZ, 0x18, R46 ;  /* 0x00000018ff2e7819 */ /* 0x000fe2000001142e */
[C---:B------:R-:W-:Y:S01]  /*5e50*/  IMAD R2, R38.reuse, R21, RZ ;  /* 0x0000001526027224 */ /* 0x040fe200078e02ff */
[----:B------:R-:W-:Y:S01]  /*5e60*/  SHF.L.U32 R49, R47, 0x10, RZ ;  /* 0x000000102f317819 */ /* 0x000fe200000006ff */
[C---:B------:R-:W-:Y:S01]  /*5e70*/  IMAD R20, R38.reuse, R24, RZ ;  /* 0x0000001826147224 */ /* 0x040fe200078e02ff */
[----:B------:R-:W-:Y:S01]  /*5e80*/  SHF.R.S32.HI R47, RZ, 0x18, R47 ;  /* 0x00000018ff2f7819 */ /* 0x000fe2000001142f */
[----:B------:R-:W-:Y:S01]  /*5e90*/  IMAD R21, R38, R25, RZ ;  /* 0x0000001926157224 */ /* 0x000fe200078e02ff */
[----:B------:R-:W-:Y:S01]  /*5ea0*/  SHF.L.U32 R57, R44, 0x8, RZ ;  /* 0x000000082c397819 */ /* 0x000fe200000006ff */
[----:B------:R-:W-:Y:S01]  /*5eb0*/  IMAD R24, R38, R28, RZ ;  /* 0x0000001c26187224 */ /* 0x000fe200078e02ff */
[----:B------:R-:W-:Y:S01]  /*5ec0*/  SHF.R.S32.HI R44, RZ, 0x18, R44 ;  /* 0x00000018ff2c7819 */ /* 0x000fe2000001142c */
[----:B------:R-:W-:Y:S01]  /*5ed0*/  IMAD R10, R3, R39, R10 ;  /* 0x00000027030a7224 */ /* 0x000fe200078e020a */
[----:B------:R-:W-:Y:S01]  /*5ee0*/  IADD3 R36, PT, PT, R36, 0x1, RZ ;  /* 0x0000000124247810 */ /* 0x000fe20007ffe0ff */
[C---:B------:R-:W-:Y:S02]  /*5ef0*/  IMAD R12, R38.reuse, R12, RZ ;  /* 0x0000000c260c7224 */ /* 0x040fe400078e02ff */
[C---:B------:R-:W-:Y:S02]  /*5f00*/  IMAD R25, R38.reuse, R29, RZ ;  /* 0x0000001d26197224 */ /* 0x040fe400078e02ff */
[C---:B------:R-:W-:Y:S01]  /*5f10*/  IMAD R28, R38.reuse, R32, RZ ;  /* 0x00000020261c7224 */ /* 0x040fe200078e02ff */
[----:B------:R-:W-:Y:S01]  /*5f20*/  SHF.R.S32.HI R32, RZ, 0x18, R64 ;  /* 0x00000018ff207819 */ /* 0x000fe20000011440 */
[C---:B------:R-:W-:Y:S01]  /*5f30*/  IMAD R29, R38.reuse, R33, RZ ;  /* 0x00000021261d7224 */ /* 0x040fe200078e02ff */
[----:B------:R-:W-:Y:S01]  /*5f40*/  I2IP.S8.S32.SAT R33, R7, R6, RZ ;  /* 0x0000000607217239 */ /* 0x000fe200000014ff */
[----:B------:R-:W-:Y:S01]  /*5f50*/  IMAD R11, R41, R39, R11 ;  /* 0x00000027290b7224 */ /* 0x000fe200078e020b */
[----:B------:R-:W-:Y:S01]  /*5f60*/  MOV R7, R62 ;  /* 0x0000003e00077202 */ /* 0x000fe20000000f00 */
[C---:B------:R-:W-:Y:S01]  /*5f70*/  IMAD R13, R38.reuse, R13, RZ ;  /* 0x0000000d260d7224 */ /* 0x040fe200078e02ff */
[----:B------:R-:W-:Y:S01]  /*5f80*/  SHF.R.S32.HI R6, RZ, 0x18, R63 ;  /* 0x00000018ff067819 */ /* 0x000fe2000001143f */
[----:B------:R-:W-:Y:S01]  /*5f90*/  IMAD R14, R38, R14, RZ ;  /* 0x0000000e260e7224 */ /* 0x000fe200078e02ff */
[----:B------:R-:W-:Y:S01]  /*5fa0*/  I2IP.S8.S32.SAT R41, R11, R10, RZ ;  /* 0x0000000a0b297239 */ /* 0x000fe200000014ff */
[----:B------:R-:W-:Y:S01]  /*5fb0*/  IMAD R12, R40, R39, R12 ;  /* 0x00000027280c7224 */ /* 0x000fe200078e020c */
[----:B------:R-:W-:Y:S01]  /*5fc0*/  I2IP.S8.S32.SAT R40, R5, R4, R33 ;  /* 0x0000000405287239 */ /* 0x000fe20000001421 */
[----:B------:R-:W-:Y:S01]  /*5fd0*/  IMAD R15, R38, R15, RZ ;  /* 0x0000000f260f7224 */ /* 0x000fe200078e02ff */
[----:B------:R-:W-:Y:S01]  /*5fe0*/  I2IP.S8.S32.SAT R41, R9, R8, R41 ;  /* 0x0000000809297239 */ /* 0x000fe20000001429 */
[-C--:B------:R-:W-:Y:S01]  /*5ff0*/  IMAD R13, R32, R39.reuse, R13 ;  /* 0x00000027200d7224 */ /* 0x080fe200078e020d */
[----:B------:R-:W-:Y:S01]  /*6000*/  SHF.R.S32.HI R10, RZ, 0x18, R61 ;  /* 0x00000018ff0a7819 */ /* 0x000fe2000001143d */
[----:B------:R-:W-:Y:S01]  /*6010*/  IMAD R16, R38, R16, RZ ;  /* 0x0000001026107224 */ /* 0x000fe200078e02ff */
[----:B------:R-:W-:Y:S01]  /*6020*/  SHF.R.S32.HI R5, RZ, 0x18, R58 ;  /* 0x00000018ff057819 */ /* 0x000fe2000001143a */
[----:B------:R-:W-:Y:S01]  /*6030*/  IMAD R14, R6, R39, R14 ;  /* 0x00000027060e7224 */ /* 0x000fe200078e020e */
[----:B------:R-:W-:Y:S01]  /*6040*/  SHF.R.S32.HI R11, RZ, 0x18, R60 ;  /* 0x00000018ff0b7819 */ /* 0x000fe2000001143c */
[----:B------:R-:W-:Y:S01]  /*6050*/  IMAD R17, R38, R17, RZ ;  /* 0x0000001126117224 */ /* 0x000fe200078e02ff */
[----:B------:R-:W-:Y:S01]  /*6060*/  SHF.R.S32.HI R6, RZ, 0x18, R57 ;  /* 0x00000018ff067819 */ /* 0x000fe20000011439 */
[-C--:B------:R-:W-:Y:S02]  /*6070*/  IMAD R15, R42, R39.reuse, R15 ;  /* 0x000000272a0f7224 */ /* 0x080fe400078e020f */
[C---:B------:R-:W-:Y:S02]  /*6080*/  IMAD R18, R38.reuse, R18, RZ ;  /* 0x0000001226127224 */ /* 0x040fe400078e02ff */
[----:B------:R-:W-:Y:S01]  /*6090*/  IMAD R16, R7, R39, R16 ;  /* 0x0000002707107224 */ /* 0x000fe200078e0210 */
[----:B------:R-:W-:Y:S01]  /*60a0*/  I2IP.S8.S32.SAT R14, R15, R14, RZ ;  /* 0x0000000e0f0e7239 */ /* 0x000fe200000014ff */
[----:B------:R-:W-:Y:S01]  /*60b0*/  IMAD R19, R38, R19, RZ ;  /* 0x0000001326137224 */ /* 0x000fe200078e02ff */
[----:B------:R-:W-:Y:S01]  /*60c0*/  SHF.R.S32.HI R7, RZ, 0x18, R48 ;  /* 0x00000018ff077819 */ /* 0x000fe20000011430 */
[-C--:B------:R-:W-:Y:S01]  /*60d0*/  IMAD R17, R10, R39.reuse, R17 ;  /* 0x000000270a117224 */ /* 0x080fe200078e0211 */
[----:B------:R-:W-:Y:S01]  /*60e0*/  I2IP.S8.S32.SAT R42, R13, R12, R14 ;  /* 0x0000000c0d2a7239 */ /* 0x000fe2000000140e */
[-C--:B------:R-:W-:Y:S02]  /*60f0*/  IMAD R18, R11, R39.reuse, R18 ;  /* 0x000000270b127224 */ /* 0x080fe400078e0212 */
[----:B------:R-:W-:Y:S02]  /*6100*/  IMAD.MOV.U32 R4, RZ, RZ, R59 ;  /* 0x000000ffff047224 */ /* 0x000fe400078e003b */
[-C--:B------:R-:W-:Y:S02]  /*6110*/  IMAD R19, R43, R39.reuse, R19 ;  /* 0x000000272b137224 */ /* 0x080fe400078e0213 */
[----:B------:R-:W-:Y:S02]  /*6120*/  IMAD R3, R38, R22, RZ ;  /* 0x0000001626037224 */ /* 0x000fe400078e02ff */
[----:B------:R-:W-:Y:S01]  /*6130*/  IMAD R0, R4, R39, R0 ;  /* 0x0000002704007224 */ /* 0x000fe200078e0200 */
[----:B------:R-:W-:Y:S01]  /*6140*/  I2IP.S8.S32.SAT R18, R19, R18, RZ ;  /* 0x0000001213127239 */ /* 0x000fe200000014ff */
[----:B------:R-:W-:Y:S01]  /*6150*/  IMAD R23, R38, R23, RZ ;  /* 0x0000001726177224 */ /* 0x000fe200078e02ff */
[----:B------:R-:W-:Y:S01]  /*6160*/  MOV R4, R56 ;  /* 0x0000003800047202 */ /* 0x000fe20000000f00 */
[-C--:B------:R-:W-:Y:S01]  /*6170*/  IMAD R2, R5, R39.reuse, R2 ;  /* 0x0000002705027224 */ /* 0x080fe200078e0202 */
[----:B------:R-:W-:Y:S01]  /*6180*/  I2IP.S8.S32.SAT R43, R17, R16, R18 ;  /* 0x00000010112b7239 */ /* 0x000fe20000001412 */
[-C--:B------:R-:W-:Y:S01]  /*6190*/  IMAD R3, R6, R39.reuse, R3 ;  /* 0x0000002706037224 */ /* 0x080fe200078e0203 */
[----:B------:R-:W-:Y:S01]  /*61a0*/  SHF.R.S32.HI R5, RZ, 0x18, R55 ;  /* 0x00000018ff057819 */ /* 0x000fe20000011437 */
[-C--:B------:R-:W-:Y:S01]  /*61b0*/  IMAD R23, R44, R39.reuse, R23 ;  /* 0x000000272c177224 */ /* 0x080fe200078e0217 */
[----:B------:R-:W-:Y:S01]  /*61c0*/  SHF.R.S32.HI R6, RZ, 0x18, R54 ;  /* 0x00000018ff067819 */ /* 0x000fe20000011436 */
[----:B------:R-:W-:Y:S01]  /*61d0*/  IMAD R22, R38, R26, RZ ;  /* 0x0000001a26167224 */ /* 0x000fe200078e02ff */
[----:B------:R1:W-:Y:S01]  /*61e0*/  STS.128 [R79+UR44+0x1200], R40 ;  /* 0x001200284f007988 */ /* 0x0003e20008000c2c */
[----:B------:R-:W-:Y:S01]  /*61f0*/  IMAD R20, R4, R39, R20 ;  /* 0x0000002704147224 */ /* 0x000fe200078e0214 */
[----:B------:R-:W-:Y:S01]  /*6200*/  I2IP.S8.S32.SAT R3, R23, R3, RZ ;  /* 0x0000000317037239 */ /* 0x000fe200000014ff */
[----:B------:R-:W-:Y:S01]  /*6210*/  IMAD R27, R38, R27, RZ ;  /* 0x0000001b261b7224 */ /* 0x000fe200078e02ff */
[----:B------:R-:W-:Y:S01]  /*6220*/  MOV R4, R53 ;  /* 0x0000003500047202 */ /* 0x000fe20000000f00 */
[-C--:B------:R-:W-:Y:S01]  /*6230*/  IMAD R21, R5, R39.reuse, R21 ;  /* 0x0000002705157224 */ /* 0x080fe200078e0215 */
[----:B------:R-:W-:Y:S01]  /*6240*/  SHF.R.S32.HI R5, RZ, 0x18, R52 ;  /* 0x00000018ff057819 */ /* 0x000fe20000011434 */
[-C--:B------:R-:W-:Y:S01]  /*6250*/  IMAD R22, R6, R39.reuse, R22 ;  /* 0x0000002706167224 */ /* 0x080fe200078e0216 */
[----:B------:R-:W-:Y:S01]  /*6260*/  SHF.R.S32.HI R6, RZ, 0x18, R49 ;  /* 0x00000018ff067819 */ /* 0x000fe20000011431 */
[-C--:B------:R-:W-:Y:S02]  /*6270*/  IMAD R27, R45, R39.reuse, R27 ;  /* 0x000000272d1b7224 */ /* 0x080fe400078e021b */
[-C--:B------:R-:W-:Y:S01]  /*6280*/  IMAD R24, R4, R39.reuse, R24 ;  /* 0x0000002704187224 */ /* 0x080fe200078e0218 */
[----:B------:R-:W-:Y:S01]  /*6290*/  SHF.R.S32.HI R4, RZ, 0x18, R51 ;  /* 0x00000018ff047819 */ /* 0x000fe20000011433 */
[C---:B------:R-:W-:Y:S02]  /*62a0*/  IMAD R26, R38.reuse, R30, RZ ;  /* 0x0000001e261a7224 */ /* 0x040fe400078e02ff */
[----:B------:R-:W-:Y:S01]  /*62b0*/  IMAD R25, R5, R39, R25 ;  /* 0x0000002705197224 */ /* 0x000fe200078e0219 */
[----:B------:R-:W-:Y:S01]  /*62c0*/  MOV R5, R50 ;  /* 0x0000003200057202 */ /* 0x000fe20000000f00 */
[----:B------:R-:W-:Y:S02]  /*62d0*/  IMAD R31, R38, R31, RZ ;  /* 0x0000001f261f7224 */ /* 0x000fe400078e02ff */
[-C--:B------:R-:W-:Y:S01]  /*62e0*/  IMAD R26, R4, R39.reuse, R26 ;  /* 0x00000027041a7224 */ /* 0x080fe200078e021a */
[----:B------:R-:W-:Y:S01]  /*62f0*/  I2IP.S8.S32.SAT R4, R2, R0, R3 ;  /* 0x0000000002047239 */ /* 0x000fe20000001403 */
[-C--:B------:R-:W-:Y:S02]  /*6300*/  IMAD R31, R46, R39.reuse, R31 ;  /* 0x000000272e1f7224 */ /* 0x080fe400078e021f */
[-C--:B------:R-:W-:Y:S01]  /*6310*/  IMAD R28, R5, R39.reuse, R28 ;  /* 0x00000027051c7224 */ /* 0x080fe200078e021c */
[----:B------:R-:W-:Y:S01]  /*6320*/  I2IP.S8.S32.SAT R5, R27, R22, RZ ;  /* 0x000000161b057239 */ /* 0x000fe200000014ff */
[----:B------:R-:W-:Y:S02]  /*6330*/  IMAD R30, R38, R34, RZ ;  /* 0x00000022261e7224 */ /* 0x000fe400078e02ff */
[----:B------:R-:W-:Y:S01]  /*6340*/  IMAD R29, R6, R39, R29 ;  /* 0x00000027061d7224 */ /* 0x000fe200078e021d */
[----:B------:R-:W-:Y:S01]  /*6350*/  I2IP.S8.S32.SAT R6, R31, R26, RZ ;  /* 0x0000001a1f067239 */ /* 0x000fe200000014ff */
[----:B------:R-:W-:Y:S01]  /*6360*/  IMAD R35, R38, R35, RZ ;  /* 0x0000002326237224 */ /* 0x000fe200078e02ff */
[----:B------:R-:W-:Y:S01]  /*6370*/  I2IP.S8.S32.SAT R5, R21, R20, R5 ;  /* 0x0000001415057239 */ /* 0x000fe20000001405 */
[-C--:B------:R-:W-:Y:S01]  /*6380*/  IMAD R30, R7, R39.reuse, R30 ;  /* 0x00000027071e7224 */ /* 0x080fe200078e021e */
[----:B------:R-:W-:Y:S01]  /*6390*/  I2IP.S8.S32.SAT R6, R25, R24, R6 ;  /* 0x0000001819067239 */ /* 0x000fe20000001406 */
[----:B------:R-:W-:Y:S05]  /*63a0*/  IMAD R35, R47, R39, R35 ;  /* 0x000000272f237224 */ /* 0x000fea00078e0223 */
[----:B------:R-:W-:Y:S04]  /*63b0*/  I2IP.S8.S32.SAT R7, R35, R30, RZ ;  /* 0x0000001e23077239 */ /* 0x000fe800000014ff */
[----:B------:R-:W-:Y:S05]  /*63c0*/  I2IP.S8.S32.SAT R7, R29, R28, R7 ;  /* 0x0000001c1d077239 */ /* 0x000fea0000001407 */
[----:B------:R1:W-:Y:S01]  /*63d0*/  STS.128 [R78+0x1010], R4 ;  /* 0x001010044e007388 */ /* 0x0003e20000000c00 */
[----:B------:R-:W-:Y:S01]  /*63e0*/  @!PT LDS RZ, [RZ] ;  /* 0x00000000fffff984 */ /* 0x000fe20000000800 */
[----:B------:R-:W-:Y:S01]  /*63f0*/  @!PT LDS RZ, [RZ] ;  /* 0x00000000fffff984 */ /* 0x000fe20000000800 */
[----:B------:R-:W-:Y:S01]  /*6400*/  @!PT LDS RZ, [RZ] ;  /* 0x00000000fffff984 */ /* 0x000fe20000000800 */
[----:B------:R-:W-:Y:S01]  /*6410*/  @!PT LDS RZ, [RZ] ;  /* 0x00000000fffff984 */ /* 0x000fe20000000800 */
[----:B------:R3:W-:Y:S07]  /*6420*/  MEMBAR.ALL.CTA ;  /* 0x0000000000007992 */ /* 0x0007ee0000008000 */
[----:B---3--:R-:W3:Y:S02]  /*6430*/  FENCE.VIEW.ASYNC.S ;  /* 0x00000000000073c6 */ /* 0x008ee40000000000 */
[----:B---3--:R-:W-:Y:S06]  /*6440*/  BAR.SYNC.DEFER_BLOCKING 0x1, 0x80 ;  /* 0x0042000000007b1d */ /* 0x008fec0000010000 */
[----:B------:R-:W-:Y:S05]  /*6450*/  @P0 BRA `(.L_x_99) ;  /* 0x0000000000300947 */ /* 0x000fea0003800000 */
[----:B------:R-:W-:Y:S02]  /*6460*/  UIADD3 UR4, UPT, UPT, UR44, 0x1200, URZ ;  /* 0x000012002c047890 */ /* 0x000fe4000fffe0ff */
[----:B------:R-:W-:Y:S02]  /*6470*/  USHF.L.U32 UR9, UR45, 0x6, URZ ;  /* 0x000000062d097899 */ /* 0x000fe400080006ff */
[----:B------:R-:W-:Y:S02]  /*6480*/  USHF.L.U32 UR10, UR46, 0x6, URZ ;  /* 0x000000062e0a7899 */ /* 0x000fe400080006ff */
[----:B------:R-:W-:Y:S01]  /*6490*/  MOV R86, UR4 ;  /* 0x0000000400567c02 */ /* 0x000fe20008000f00 */
[----:B------:R-:W-:Y:S01]  /*64a0*/  UIADD3 UR4, UP0, UPT, UR62, 0x680, URZ ;  /* 0x000006803e047890 */ /* 0x000fe2000ff1e0ff */
[----:B------:R-:W-:Y:S02]  /*64b0*/  UMOV UR11, UR36 ;  /* 0x00000024000b7c82 */ /* 0x000fe40008000000 */
[----:B------:R-:W-:Y:S01]  /*64c0*/  R2UR UR8, R86 ;  /* 0x00000000560872ca */ /* 0x000fe200000e0000 */
[----:B------:R-:W-:Y:S11]  /*64d0*/  UIADD3.X UR5, UPT, UPT, URZ, UR63, URZ, UP0, !UPT ;  /* 0x0000003fff057290 */ /* 0x000ff600087fe4ff */
[----:B------:R-:W-:Y:S01]  /*64e0*/  @!UPT UIADD3 URZ, UPT, UPT, URZ, URZ, URZ ;  /* 0x000000fffffff290 */ /* 0x000fe2000fffe0ff */
[----:B------:R3:W-:Y:S01]  /*64f0*/  UTMASTG.3D [UR8], [UR4] ;  /* 0x00000008040073b5 */ /* 0x0007e20008010000 */
[----:B------:R0:W-:Y:S01]  /*6500*/  UTMACMDFLUSH ;  /* 0x00000000000079b7 */ /* 0x0001e20000000000 */
[----:B---3--:R-:W-:Y:S04]  /*6510*/  DEPBAR.LE SB0, 0x0 ;  /* 0x000080000000791a */ /* 0x008fe80000000000 */
.L_x_99:
[----:B------:R-:W-:Y:S05]  /*6520*/  BSYNC.RECONVERGENT B0 ;  /* 0x0000000000007941 */ /* 0x000fea0003800200 */
.L_x_98:
[----:B------:R-:W-:Y:S01]  /*6530*/  BAR.SYNC.DEFER_BLOCKING 0x1, 0x80 ;  /* 0x0042000000007b1d */ /* 0x000fe20000010000 */
[----:B------:R-:W-:Y:S01]  /*6540*/  ISETP.NE.AND P0, PT, R82, 0x2, PT ;  /* 0x000000025200780c */ /* 0x000fe20003f05270 */
[----:B------:R-:W-:Y:S01]  /*6550*/  UISETP.NE.AND UP0, UPT, UR47, URZ, UPT ;  /* 0x000000ff2f00728c */ /* 0x000fe2000bf05270 */
[----:B------:R-:W-:Y:S01]  /*6560*/  ISETP.NE.AND P1, PT, R36, 0x4, PT ;  /* 0x000000042400780c */ /* 0x000fe20003f25270 */
[----:B------:R-:W-:Y:S01]  /*6570*/  UIADD3 UR45, UPT, UPT, UR37, UR57, URZ ;  /* 0x00000039252d7290 */ /* 0x000fe2000fffe0ff */
[----:B------:R-:W-:Y:S01]  /*6580*/  SEL R2, RZ, 0x1, P0 ;  /* 0x00000001ff027807 */ /* 0x000fe20000000000 */
[----:B------:R-:W-:Y:S01]  /*6590*/  UIADD3 UR46, UPT, UPT, UR38, UR60, URZ ;  /* 0x0000003c262e7290 */ /* 0x000fe2000fffe0ff */
[----:B------:R-:W-:Y:S02]  /*65a0*/  SEL R0, RZ, 0x1, P1 ;  /* 0x00000001ff007807 */ /* 0x000fe40000800000 */
[----:B------:R-:W-:Y:S02]  /*65b0*/  LOP3.LUT R84, R84, R2, RZ, 0x3c, !PT ;  /* 0x0000000254547212 */ /* 0x000fe400078e3cff */
[----:B------:R-:W-:Y:S02]  /*65c0*/  LOP3.LUT R85, R85, R0, RZ, 0x3c, !PT ;  /* 0x0000000055557212 */ /* 0x000fe400078e3cff */
[----:B------:R-:W-:Y:S02]  /*65d0*/  SEL R82, R82, RZ, P0 ;  /* 0x000000ff52527207 */ /* 0x000fe40000000000 */
[----:B------:R-:W-:Y:S01]  /*65e0*/  SEL R36, R36, RZ, P1 ;  /* 0x000000ff24247207 */ /* 0x000fe20000800000 */
[----:B------:R-:W-:Y:S01]  /*65f0*/  UMOV UR36, UR51 ;  /* 0x0000003300247c82 */ /* 0x000fe20008000000 */
[----:B------:R-:W-:Y:S05]  /*6600*/  BRA.U UP0, `(.L_x_100) ;  /* 0xffffffe500107547 */ /* 0x000fea000b83ffff */
[----:B------:R-:W-:Y:S05]  /*6610*/  EXIT ;  /* 0x000000000000794d */ /* 0x000fea0003800000 */
.L_x_24:
[----:B--2---:R2:W3:Y:S02]  /*6620*/  SYNCS.PHASECHK.TRANS64.TRYWAIT P0, [R0+URZ+0xc0], R2 ;  /* 0x0000c002000075a7 */ /* 0x0044e400080011ff */
[----:B---3--:R-:W-:Y:S05]  /*6630*/  @!P0 NANOSLEEP.SYNCS 0x989680 ;  /* 0x009896800000895d */ /* 0x008fea0003900000 */
[----:B------:R-:W3:Y:S02]  /*6640*/  @!P0 SYNCS.PHASECHK.TRANS64 P0, [R0+URZ+0xc0], R2 ;  /* 0x0000c002000085a7 */ /* 0x000ee400080010ff */
[----:B---3--:R-:W-:Y:S05]  /*6650*/  @!P0 BRA `(.L_x_24) ;  /* 0xfffffffc00f08947 */ /* 0x008fea000383ffff */
[----:B------:R-:W-:Y:S05]  /*6660*/  BRA `(.L_x_101) ;  /* 0xffffffb000647947 */ /* 0x000fea000383ffff */
.L_x_27:
[----:B-1----:R-:W-:-:S07]  /*6670*/  MOV R0, UR33 ;  /* 0x0000002100007c02 */ /* 0x002fce0008000f00 */
.L_x_102:
[----:B-1----:R1:W2:Y:S02]  /*6680*/  SYNCS.PHASECHK.TRANS64.TRYWAIT P0, [R0+URZ+0x18], R3 ;  /* 0x00001803000075a7 */ /* 0x0022a400080011ff */
[----:B--2---:R-:W-:Y:S05]  /*6690*/  @!P0 NANOSLEEP.SYNCS 0x989680 ;  /* 0x009896800000895d */ /* 0x004fea0003900000 */
[----:B------:R-:W2:Y:S02]  /*66a0*/  @!P0 SYNCS.PHASECHK.TRANS64 P0, [R0+URZ+0x18], R3 ;  /* 0x00001803000085a7 */ /* 0x000ea400080010ff */
[----:B--2---:R-:W-:Y:S05]  /*66b0*/  @!P0 BRA `(.L_x_102) ;  /* 0xfffffffc00f08947 */ /* 0x004fea000383ffff */
[----:B------:R-:W-:Y:S05]  /*66c0*/  BRA `(.L_x_26) ;  /* 0xffffffb000ac7947 */ /* 0x000fea000383ffff */
.L_x_34:
[----:B-1----:R-:W-:-:S07]  /*66d0*/  MOV R0, UR17 ;  /* 0x0000001100007c02 */ /* 0x002fce0008000f00 */
.L_x_103:
[----:B-1----:R1:W2:Y:S02]  /*66e0*/  SYNCS.PHASECHK.TRANS64.TRYWAIT P0, [R0+URZ+0x18], R3 ;  /* 0x00001803000075a7 */ /* 0x0022a400080011ff */
[----:B--2---:R-:W-:Y:S05]  /*66f0*/  @!P0 NANOSLEEP.SYNCS 0x989680 ;  /* 0x009896800000895d */ /* 0x004fea0003900000 */
[----:B------:R-:W2:Y:S02]  /*6700*/  @!P0 SYNCS.PHASECHK.TRANS64 P0, [R0+URZ+0x18], R3 ;  /* 0x00001803000085a7 */ /* 0x000ea400080010ff */
[----:B--2---:R-:W-:Y:S05]  /*6710*/  @!P0 BRA `(.L_x_103) ;  /* 0xfffffffc00f08947 */ /* 0x004fea000383ffff */
[----:B------:R-:W-:Y:S05]  /*6720*/  BRA `(.L_x_33) ;  /* 0xffffffb400687947 */ /* 0x000fea000383ffff */
.L_x_39:
[----:B-1----:R1:W2:Y:S02]  /*6730*/  SYNCS.PHASECHK.TRANS64.TRYWAIT P0, [R3+URZ+0x50], R0 ;  /* 0x00005000030075a7 */ /* 0x0022a400080011ff */
[----:B--2---:R-:W-:Y:S05]  /*6740*/  @!P0 NANOSLEEP.SYNCS 0x989680 ;  /* 0x009896800000895d */ /* 0x004fea0003900000 */
[----:B------:R-:W2:Y:S02]  /*6750*/  @!P0 SYNCS.PHASECHK.TRANS64 P0, [R3+URZ+0x50], R0 ;  /* 0x00005000030085a7 */ /* 0x000ea400080010ff */
[----:B--2---:R-:W-:Y:S05]  /*6760*/  @!P0 BRA `(.L_x_39) ;  /* 0xfffffffc00f08947 */ /* 0x004fea000383ffff */
[----:B------:R-:W-:Y:S05]  /*6770*/  BRA `(.L_x_104) ;  /* 0xffffffb8000c7947 */ /* 0x000fea000383ffff */
.L_x_43:
[----:B------:R-:W-:-:S07]  /*6780*/  MOV R0, UR4 ;  /* 0x0000000400007c02 */ /* 0x000fce0008000f00 */
.L_x_105:
[----:B-1----:R1:W2:Y:S02]  /*6790*/  SYNCS.PHASECHK.TRANS64.TRYWAIT P0, [R0+URZ], R2 ;  /* 0x00000002000075a7 */ /* 0x0022a400080011ff */
[----:B--2---:R-:W-:Y:S05]  /*67a0*/  @!P0 NANOSLEEP.SYNCS 0x989680 ;  /* 0x009896800000895d */ /* 0x004fea0003900000 */
[----:B------:R-:W2:Y:S02]  /*67b0*/  @!P0 SYNCS.PHASECHK.TRANS64 P0, [R0+URZ], R2 ;  /* 0x00000002000085a7 */ /* 0x000ea400080010ff */
[----:B--2---:R-:W-:Y:S05]  /*67c0*/  @!P0 BRA `(.L_x_105) ;  /* 0xfffffffc00f08947 */ /* 0x004fea000383ffff */
[----:B------:R-:W-:Y:S05]  /*67d0*/  BRA `(.L_x_106) ;  /* 0xffffffbc00b07947 */ /* 0x000fea000383ffff */
.L_x_44:
[----:B------:R-:W-:-:S07]  /*67e0*/  MOV R0, UR5 ;  /* 0x0000000500007c02 */ /* 0x000fce0008000f00 */
.L_x_107:
[----:B-1----:R1:W2:Y:S02]  /*67f0*/  SYNCS.PHASECHK.TRANS64.TRYWAIT P0, [R0+URZ], R2 ;  /* 0x00000002000075a7 */ /* 0x0022a400080011ff */
[----:B--2---:R-:W-:Y:S05]  /*6800*/  @!P0 NANOSLEEP.SYNCS 0x989680 ;  /* 0x009896800000895d */ /* 0x004fea0003900000 */
[----:B------:R-:W2:Y:S02]  /*6810*/  @!P0 SYNCS.PHASECHK.TRANS64 P0, [R0+URZ], R2 ;  /* 0x00000002000085a7 */ /* 0x000ea400080010ff */
[----:B--2---:R-:W-:Y:S05]  /*6820*/  @!P0 BRA `(.L_x_107) ;  /* 0xfffffffc00f08947 */ /* 0x004fea000383ffff */
[----:B------:R-:W-:Y:S05]  /*6830*/  BRA `(.L_x_108) ;  /* 0xffffffbc00bc7947 */ /* 0x000fea000383ffff */
.L_x_47:
[----:B-1----:R1:W2:Y:S02]  /*6840*/  SYNCS.PHASECHK.TRANS64.TRYWAIT P0, [R2+URZ+0xb0], R4 ;  /* 0x0000b004020075a7 */ /* 0x0022a400080011ff */
[----:B--2---:R-:W-:Y:S05]  /*6850*/  @!P0 NANOSLEEP.SYNCS 0x989680 ;  /* 0x009896800000895d */ /* 0x004fea0003900000 */
[----:B------:R-:W2:Y:S02]  /*6860*/  @!P0 SYNCS.PHASECHK.TRANS64 P0, [R2+URZ+0xb0], R4 ;  /* 0x0000b004020085a7 */ /* 0x000ea400080010ff */
[----:B--2---:R-:W-:Y:S05]  /*6870*/  @!P0 BRA `(.L_x_47) ;  /* 0xfffffffc00f08947 */ /* 0x004fea000383ffff */
[----:B------:R-:W-:Y:S05]  /*6880*/  BRA `(.L_x_109) ;  /* 0xffffffc000187947 */ /* 0x000fea000383ffff */
.L_x_48:
[----:B------:R-:W-:-:S07]  /*6890*/  MOV R2, UR4 ;  /* 0x0000000400027c02 */ /* 0x000fce0008000f00 */
.L_x_110:
[----:B-1----:R1:W2:Y:S02]  /*68a0*/  SYNCS.PHASECHK.TRANS64.TRYWAIT P0, [R2+URZ+0x60], R5 ;  /* 0x00006005020075a7 */ /* 0x0022a400080011ff */
[----:B--2---:R-:W-:Y:S05]  /*68b0*/  @!P0 NANOSLEEP.SYNCS 0x989680 ;  /* 0x009896800000895d */ /* 0x004fea0003900000 */
[----:B------:R-:W2:Y:S02]  /*68c0*/  @!P0 SYNCS.PHASECHK.TRANS64 P0, [R2+URZ+0x60], R5 ;  /* 0x00006005020085a7 */ /* 0x000ea400080010ff */
[----:B--2---:R-:W-:Y:S05]  /*68d0*/  @!P0 BRA `(.L_x_110) ;  /* 0xfffffffc00f08947 */ /* 0x004fea000383ffff */
[----:B------:R-:W-:Y:S05]  /*68e0*/  BRA `(.L_x_111) ;  /* 0xffffffc000287947 */ /* 0x000fea000383ffff */
.L_x_49:
[----:B-1----:R1:W2:Y:S02]  /*68f0*/  SYNCS.PHASECHK.TRANS64.TRYWAIT P1, [R2+URZ+0x50], R4 ;  /* 0x00005004020075a7 */ /* 0x0022a400080211ff */
[----:B--2---:R-:W-:Y:S05]  /*6900*/  @!P1 NANOSLEEP.SYNCS 0x989680 ;  /* 0x009896800000995d */ /* 0x004fea0003900000 */
[----:B------:R-:W2:Y:S02]  /*6910*/  @!P1 SYNCS.PHASECHK.TRANS64 P1, [R2+URZ+0x50], R4 ;  /* 0x00005004020095a7 */ /* 0x000ea400080210ff */
[----:B--2---:R-:W-:Y:S05]  /*6920*/  @!P1 BRA `(.L_x_49) ;  /* 0xfffffffc00f09947 */ /* 0x004fea000383ffff */
[----:B------:R-:W-:Y:S05]  /*6930*/  BRA `(.L_x_112) ;  /* 0xffffffc000587947 */ /* 0x000fea000383ffff */
.L_x_52:
[----:B------:R-:W-:-:S07]  /*6940*/  MOV R0, UR4 ;  /* 0x0000000400007c02 */ /* 0x000fce0008000f00 */
.L_x_113:
[----:B-1----:R1:W2:Y:S02]  /*6950*/  SYNCS.PHASECHK.TRANS64.TRYWAIT P0, [R0+URZ+0x60], R2 ;  /* 0x00006002000075a7 */ /* 0x0022a400080011ff */
[----:B--2---:R-:W-:Y:S05]  /*6960*/  @!P0 NANOSLEEP.SYNCS 0x989680 ;  /* 0x009896800000895d */ /* 0x004fea0003900000 */
[----:B------:R-:W2:Y:S02]  /*6970*/  @!P0 SYNCS.PHASECHK.TRANS64 P0, [R0+URZ+0x60], R2 ;  /* 0x00006002000085a7 */ /* 0x000ea400080010ff */
[----:B--2---:R-:W-:Y:S05]  /*6980*/  @!P0 BRA `(.L_x_113) ;  /* 0xfffffffc00f08947 */ /* 0x004fea000383ffff */
[----:B------:R-:W-:Y:S05]  /*6990*/  BRA `(.L_x_51) ;  /* 0xffffffc000ac7947 */ /* 0x000fea000383ffff */
.L_x_59:
[----:B-1----:R1:W2:Y:S02]  /*69a0*/  SYNCS.PHASECHK.TRANS64.TRYWAIT P1, [R0+URZ+0x50], R2 ;  /* 0x00005002000075a7 */ /* 0x0022a400080211ff */
[----:B--2---:R-:W-:Y:S05]  /*69b0*/  @!P1 NANOSLEEP.SYNCS 0x989680 ;  /* 0x009896800000995d */ /* 0x004fea0003900000 */
[----:B------:R-:W2:Y:S02]  /*69c0*/  @!P1 SYNCS.PHASECHK.TRANS64 P1, [R0+URZ+0x50], R2 ;  /* 0x00005002000095a7 */ /* 0x000ea400080210ff */
[----:B--2---:R-:W-:Y:S05]  /*69d0*/  @!P1 BRA `(.L_x_59) ;  /* 0xfffffffc00f09947 */ /* 0x004fea000383ffff */
[----:B------:R-:W-:Y:S05]  /*69e0*/  BRA `(.L_x_114) ;  /* 0xffffffc800087947 */ /* 0x000fea000383ffff */
.L_x_60:
[----:B------:R-:W-:-:S07]  /*69f0*/  MOV R2, UR19 ;  /* 0x0000001300027c02 */ /* 0x000fce0008000f00 */
.L_x_115:
[----:B-1----:R1:W2:Y:S02]  /*6a00*/  SYNCS.PHASECHK.TRANS64.TRYWAIT P0, [R2+URZ+0x90], R0 ;  /* 0x00009000020075a7 */ /* 0x0022a400080011ff */
[----:B--2---:R-:W-:Y:S05]  /*6a10*/  @!P0 NANOSLEEP.SYNCS 0x989680 ;  /* 0x009896800000895d */ /* 0x004fea0003900000 */
[----:B------:R-:W2:Y:S02]  /*6a20*/  @!P0 SYNCS.PHASECHK.TRANS64 P0, [R2+URZ+0x90], R0 ;  /* 0x00009000020085a7 */ /* 0x000ea400080010ff */
[----:B--2---:R-:W-:Y:S05]  /*6a30*/  @!P0 BRA `(.L_x_115) ;  /* 0xfffffffc00f08947 */ /* 0x004fea000383ffff */
[----:B------:R-:W-:Y:S05]  /*6a40*/  BRA `(.L_x_116) ;  /* 0xffffffc8003c7947 */ /* 0x000fea000383ffff */
.L_x_63:
[----:B------:R-:W-:Y:S07]  /*6a50*/  MOV R0, UR6 ;  /* 0x0000000600007c02 */ /* 0x000fee0008000f00 */
.L_x_117:
[----:B-1----:R1:W2:Y:S02]  /*6a60*/  SYNCS.PHASECHK.TRANS64.TRYWAIT P0, [R0+URZ], R2 ;  /* 0x00000002000075a7 */ /* 0x0022a400080011ff */
[----:B--2---:R-:W-:Y:S05]  /*6a70*/  @!P0 NANOSLEEP.SYNCS 0x989680 ;  /* 0x009896800000895d */ /* 0x004fea0003900000 */
[----:B------:R-:W2:Y:S02]  /*6a80*/  @!P0 SYNCS.PHASECHK.TRANS64 P0, [R0+URZ], R2 ;  /* 0x00000002000085a7 */ /* 0x000ea400080010ff */
[----:B--2---:R-:W-:Y:S05]  /*6a90*/  @!P0 BRA `(.L_x_117) ;  /* 0xfffffffc00f08947 */ /* 0x004fea000383ffff */
[----:B------:R-:W-:Y:S05]  /*6aa0*/  BRA `(.L_x_62) ;  /* 0xffffffc800747947 */ /* 0x000fea000383ffff */
.L_x_66:
[----:B------:R-:W-:-:S07]  /*6ab0*/  MOV R0, UR4 ;  /* 0x0000000400007c02 */ /* 0x000fce0008000f00 */
.L_x_118:
[----:B--2---:R2:W4:Y:S02]  /*6ac0*/  SYNCS.PHASECHK.TRANS64.TRYWAIT P0, [R0+URZ], R2 ;  /* 0x00000002000075a7 */ /* 0x00452400080011ff */
[----:B----4-:R-:W-:Y:S05]  /*6ad0*/  @!P0 NANOSLEEP.SYNCS 0x989680 ;  /* 0x009896800000895d */ /* 0x010fea0003900000 */
[----:B------:R-:W4:Y:S02]  /*6ae0*/  @!P0 SYNCS.PHASECHK.TRANS64 P0, [R0+URZ], R2 ;  /* 0x00000002000085a7 */ /* 0x000f2400080010ff */
[----:B----4-:R-:W-:Y:S05]  /*6af0*/  @!P0 BRA `(.L_x_118) ;  /* 0xfffffffc00f08947 */ /* 0x010fea000383ffff */
[----:B------:R-:W-:Y:S05]  /*6b00*/  BRA `(.L_x_119) ;  /* 0xffffffcc00147947 */ /* 0x000fea000383ffff */
.L_x_67:
[----:B------:R-:W-:-:S07]  /*6b10*/  MOV R0, UR5 ;  /* 0x0000000500007c02 */ /* 0x000fce0008000f00 */
.L_x_120:
[----:B-1----:R1:W2:Y:S02]  /*6b20*/  SYNCS.PHASECHK.TRANS64.TRYWAIT P0, [R0+URZ], R3 ;  /* 0x00000003000075a7 */ /* 0x0022a400080011ff */
[----:B--2---:R-:W-:Y:S05]  /*6b30*/  @!P0 NANOSLEEP.SYNCS 0x989680 ;  /* 0x009896800000895d */ /* 0x004fea0003900000 */
[----:B------:R-:W2:Y:S02]  /*6b40*/  @!P0 SYNCS.PHASECHK.TRANS64 P0, [R0+URZ], R3 ;  /* 0x00000003000085a7 */ /* 0x000ea400080010ff */
[----:B--2---:R-:W-:Y:S05]  /*6b50*/  @!P0 BRA `(.L_x_120) ;  /* 0xfffffffc00f08947 */ /* 0x004fea000383ffff */
[----:B------:R-:W-:Y:S05]  /*6b60*/  BRA `(.L_x_121) ;  /* 0xffffffcc00207947 */ /* 0x000fea000383ffff */
.L_x_68:
[----:B------:R-:W-:-:S07]  /*6b70*/  MOV R0, UR5 ;  /* 0x0000000500007c02 */ /* 0x000fce0008000f00 */
.L_x_122:
[----:B-1----:R1:W2:Y:S02]  /*6b80*/  SYNCS.PHASECHK.TRANS64.TRYWAIT P0, [R0+URZ], R3 ;  /* 0x00000003000075a7 */ /* 0x0022a400080011ff */
[----:B--2---:R-:W-:Y:S05]  /*6b90*/  @!P0 NANOSLEEP.SYNCS 0x989680 ;  /* 0x009896800000895d */ /* 0x004fea0003900000 */
[----:B------:R-:W2:Y:S02]  /*6ba0*/  @!P0 SYNCS.PHASECHK.TRANS64 P0, [R0+URZ], R3 ;  /* 0x00000003000085a7 */ /* 0x000ea400080010ff */
[----:B--2---:R-:W-:Y:S05]  /*6bb0*/  @!P0 BRA `(.L_x_122) ;  /* 0xfffffffc00f08947 */ /* 0x004fea000383ffff */
[----:B------:R-:W-:Y:S05]  /*6bc0*/  BRA `(.L_x_123) ;  /* 0xffffffcc002c7947 */ /* 0x000fea000383ffff */
.L_x_69:
[----:B-1----:R-:W-:-:S07]  /*6bd0*/  MOV R0, UR4 ;  /* 0x0000000400007c02 */ /* 0x002fce0008000f00 */
.L_x_124:
[----:B-1----:R1:W2:Y:S02]  /*6be0*/  SYNCS.PHASECHK.TRANS64.TRYWAIT P0, [R0+URZ], R2 ;  /* 0x00000002000075a7 */ /* 0x0022a400080011ff */
[----:B--2---:R-:W-:Y:S05]  /*6bf0*/  @!P0 NANOSLEEP.SYNCS 0x989680 ;  /* 0x009896800000895d */ /* 0x004fea0003900000 */
[----:B------:R-:W2:Y:S02]  /*6c00*/  @!P0 SYNCS.PHASECHK.TRANS64 P0, [R0+URZ], R2 ;  /* 0x00000002000085a7 */ /* 0x000ea400080010ff */
[----:B--2---:R-:W-:Y:S05]  /*6c10*/  @!P0 BRA `(.L_x_124) ;  /* 0xfffffffc00f08947 */ /* 0x004fea000383ffff */
[----:B------:R-:W-:Y:S05]  /*6c20*/  BRA `(.L_x_125) ;  /* 0xffffffcc00387947 */ /* 0x000fea000383ffff */
.L_x_74:
[----:B--2---:R2:W3:Y:S02]  /*6c30*/  SYNCS.PHASECHK.TRANS64.TRYWAIT P0, [R12+URZ+0x50], R0 ;  /* 0x000050000c0075a7 */ /* 0x0044e400080011ff */
[----:B---3--:R-:W-:Y:S05]  /*6c40*/  @!P0 NANOSLEEP.SYNCS 0x989680 ;  /* 0x009896800000895d */ /* 0x008fea0003900000 */
[----:B------:R-:W3:Y:S02]  /*6c50*/  @!P0 SYNCS.PHASECHK.TRANS64 P0, [R12+URZ+0x50], R0 ;  /* 0x000050000c0085a7 */ /* 0x000ee400080010ff */
[----:B---3--:R-:W-:Y:S05]  /*6c60*/  @!P0 BRA `(.L_x_74) ;  /* 0xfffffffc00f08947 */ /* 0x008fea000383ffff */
[----:B------:R-:W-:Y:S05]  /*6c70*/  BRA `(.L_x_126) ;  /* 0xffffffd0004c7947 */ /* 0x000fea000383ffff */
.L_x_77:
[----:B-1----:R-:W-:Y:S07]  /*6c80*/  MOV R0, UR17 ;  /* 0x0000001100007c02 */ /* 0x002fee0008000f00 */
.L_x_127:
[----:B-1----:R1:W2:Y:S02]  /*6c90*/  SYNCS.PHASECHK.TRANS64.TRYWAIT P2, [R0+URZ+0x48], R8 ;  /* 0x00004808000075a7 */ /* 0x0022a400080411ff */
[----:B--2---:R-:W-:Y:S05]  /*6ca0*/  @!P2 NANOSLEEP.SYNCS 0x989680 ;  /* 0x009896800000a95d */ /* 0x004fea0003900000 */
[----:B------:R-:W2:Y:S02]  /*6cb0*/  @!P2 SYNCS.PHASECHK.TRANS64 P2, [R0+URZ+0x48], R8 ;  /* 0x000048080000a5a7 */ /* 0x000ea400080410ff */
[----:B--2---:R-:W-:Y:S05]  /*6cc0*/  @!P2 BRA `(.L_x_127) ;  /* 0xfffffffc00f0a947 */ /* 0x004fea000383ffff */
[----:B------:R-:W-:Y:S05]  /*6cd0*/  BRA `(.L_x_76) ;  /* 0xffffffd400ac7947 */ /* 0x000fea000383ffff */
.L_x_80:
[----:B-1----:R-:W-:Y:S07]  /*6ce0*/  MOV R0, UR17 ;  /* 0x0000001100007c02 */ /* 0x002fee0008000f00 */
.L_x_128:
[----:B-1----:R1:W2:Y:S02]  /*6cf0*/  SYNCS.PHASECHK.TRANS64.TRYWAIT P0, [R0+URZ+0x38], R6 ;  /* 0x00003806000075a7 */ /* 0x0022a400080011ff */
[----:B--2---:R-:W-:Y:S05]  /*6d00*/  @!P0 NANOSLEEP.SYNCS 0x989680 ;  /* 0x009896800000895d */ /* 0x004fea0003900000 */
[----:B------:R-:W2:Y:S02]  /*6d10*/  @!P0 SYNCS.PHASECHK.TRANS64 P0, [R0+URZ+0x38], R6 ;  /* 0x00003806000085a7 */ /* 0x000ea400080010ff */
[----:B--2---:R-:W-:Y:S05]  /*6d20*/  @!P0 BRA `(.L_x_128) ;  /* 0xfffffffc00f08947 */ /* 0x004fea000383ffff */
[----:B------:R-:W-:Y:S05]  /*6d30*/  BRA `(.L_x_129) ;  /* 0xffffffd400fc7947 */ /* 0x000fea000383ffff */
.L_x_83:
[----:B---3--:R3:W1:Y:S02]  /*6d40*/  SYNCS.PHASECHK.TRANS64.TRYWAIT P0, [R3+URZ+0x50], R0 ;  /* 0x00005000030075a7 */ /* 0x00866400080011ff */
[----:B-1----:R-:W-:Y:S05]  /*6d50*/  @!P0 NANOSLEEP.SYNCS 0x989680 ;  /* 0x009896800000895d */ /* 0x002fea0003900000 */
[----:B------:R-:W1:Y:S02]  /*6d60*/  @!P0 SYNCS.PHASECHK.TRANS64 P0, [R3+URZ+0x50], R0 ;  /* 0x00005000030085a7 */ /* 0x000e6400080010ff */
[----:B-1----:R-:W-:Y:S05]  /*6d70*/  @!P0 BRA `(.L_x_83) ;  /* 0xfffffffc00f08947 */ /* 0x002fea000383ffff */
[----:B------:R-:W-:Y:S05]  /*6d80*/  BRA `(.L_x_130) ;  /* 0xffffffdc00447947 */ /* 0x000fea000383ffff */
.L_x_94:
[----:B-1----:R-:W-:Y:S04]  /*6d90*/  MOV R0, UR44 ;  /* 0x0000002c00007c02 */ /* 0x002fe80008000f00 */
[----:B------:R1:W2:Y:S03]  /*6da0*/  SYNCS.PHASECHK.TRANS64.TRYWAIT P1, [R0+URZ+0x30], R4 ;  /* 0x00003004000075a7 */ /* 0x0002a600080211ff */
[----:B--2---:R-:W-:Y:S05]  /*6db0*/  @!P1 NANOSLEEP.SYNCS 0x989680 ;  /* 0x009896800000995d */ /* 0x004fea0003900000 */
[----:B------:R-:W2:Y:S02]  /*6dc0*/  @!P1 SYNCS.PHASECHK.TRANS64 P1, [R0+URZ+0x30], R4 ;  /* 0x00003004000095a7 */ /* 0x000ea400080210ff */
[----:B--2---:R-:W-:Y:S05]  /*6dd0*/  @!P1 BRA `(.L_x_94) ;  /* 0xfffffffc00ec9947 */ /* 0x004fea000383ffff */
[----:B------:R-:W-:Y:S05]  /*6de0*/  BRA `(.L_x_93) ;  /* 0xffffffe800947947 */ /* 0x000fea000383ffff */
.L_x_96:
[----:B------:R1:W1:Y:S02]  /*6df0*/  SYNCS.PHASECHK.TRANS64.TRYWAIT P1, [R16+URZ+0x70], R3 ;  /* 0x00007003100075a7 */ /* 0x00026400080211ff */
[----:B-1----:R-:W-:Y:S05]  /*6e00*/  @!P1 NANOSLEEP.SYNCS 0x989680 ;  /* 0x009896800000995d */ /* 0x002fea0003900000 */
[----:B------:R-:W1:Y:S02]  /*6e10*/  @!P1 SYNCS.PHASECHK.TRANS64 P1, [R16+URZ+0x70], R3 ;  /* 0x00007003100095a7 */ /* 0x000e6400080210ff */
[----:B-1----:R-:W-:Y:S05]  /*6e20*/  @!P1 BRA `(.L_x_96) ;  /* 0xfffffffc00f09947 */ /* 0x002fea000383ffff */
[----:B------:R-:W-:Y:S05]  /*6e30*/  BRA `(.L_x_95) ;  /* 0xffffffe800d07947 */ /* 0x000fea000383ffff */
        .weak           $__internal_0_$__cuda_sm10x_tcgen05_guardrail_trap_col_being_dealloced_not_returned_by_alloc
        .type           $__internal_0_$__cuda_sm10x_tcgen05_guardrail_trap_col_being_dealloced_not_returned_by_alloc,@function
        .size           $__internal_0_$__cuda_sm10x_tcgen05_guardrail_trap_col_being_dealloced_not_returned_by_alloc,($__internal_1_$__cuda_sm10x_tcgen05_guardrail_trap_phase_invalid_during_alloc - $__internal_0_$__cuda_sm10x_tcgen05_guardrail_trap_col_being_dealloced_not_returned_by_alloc)
$__internal_0_$__cuda_sm10x_tcgen05_guardrail_trap_col_being_dealloced_not_returned_by_alloc:
[----:B------:R-:W-:Y:S05]  /*6e40*/  BPT.TRAP 0x1 ;  /* 0x000000040000795c */ /* 0x000fea0000300000 */
[----:B------:R-:W-:-:S04]  /*6e50*/  HFMA2 R3, -RZ, RZ, 0, 0 ;  /* 0x00000000ff037431 */ /* 0x000fc800000001ff */
[----:B------:R-:W-:Y:S05]  /*6e60*/  RET.REL.NODEC R2 `(_ZN7cutlass13device_kernelINS_4gemm6kernel13GemmUniversalIN4cute5tupleIJiiiiEEENS1_10collective13CollectiveMmaINS1_35MainloopSm100TmaUmmaWarpSpecializedILi3ELi2ELi4ENS5_IJNS4_1CILi1EEENSA_ILi2EEESB_EEEEENS5_IJNSA_ILi64EEESF_NSA_ILi32EEEEEEaNS5_IJlSB_lEEEaSI_NS4_8TiledMMAINS4_8MMA_AtomIJNS4_15SM100_MMA_S8_SSIaaiLi64ELi64ELNS4_4UMMA5MajorE0ELSN_0ELNSM_8SaturateE0EEEEEENS4_6LayoutINS5_IJSB_SB_SB_EEENS5_IJNSA_ILi0EEEST_ST_EEEEENS5_IJNS4_10UnderscoreESW_SW_EEEEENS4_23SM90_TMA_LOAD_MULTICASTENS4_14ComposedLayoutINS4_7SwizzleILi1ELi4ELi3EEENS4_18smem_ptr_flag_bitsILi8EEENSR_INS5_IJNSA_ILi8EEESG_EEENS5_IJSG_SB_EEEEEEEvNS4_8identityENS4_13SM90_TMA_LOADES19_vS1A_EENS_8epilogue10collective18CollectiveEpilogueINS1D_23Sm100TmaWarpSpecializedILi1ELi1ELi32ELb0ELb0EEEJSH_NS5_IJNSR_ISF_SB_EES1I_EEEaSI_aSI_NS1D_6fusion15FusionCallbacksIS1H_NS1K_17LinearCombinationIaiaiLNS_15FloatRoundStyleE2EEESH_S1J_JEEENS4_5SM1004TMEM4LOAD26SM100_TMEM_LOAD_16dp32b32xES1B_NS10_INS11_ILi2ELi4ELi3EEES14_NSR_INS5_IJS15_SF_EEENS5_IJSF_SB_EEEEEEENS4_39AutoVectorizingCopyWithAssumedAlignmentILi128EEENS4_14SM90_TMA_STOREES1Y_S20_S20_EEEvvEEEEvNT_6ParamsE) ;  /* 0xffffff9002647950 */ /* 0x000fea0003c3ffff */
        .weak           $__internal_1_$__cuda_sm10x_tcgen05_guardrail_trap_phase_invalid_during_alloc
        .type           $__internal_1_$__cuda_sm10x_tcgen05_guardrail_trap_phase_invalid_during_alloc,@function
        .size           $__internal_1_$__cuda_sm10x_tcgen05_guardrail_trap_phase_invalid_during_alloc,($__internal_2_$__cuda_sm10x_tcgen05_guardrail_trap_unallocated_columns_being_dealloced - $__internal_1_$__cuda_sm10x_tcgen05_guardrail_trap_phase_invalid_during_alloc)
$__internal_1_$__cuda_sm10x_tcgen05_guardrail_trap_phase_invalid_during_alloc:
[----:B------:R-:W-:Y:S05]  /*6e70*/  BPT.TRAP 0x1 ;  /* 0x000000040000795c */ /* 0x000fea0000300000 */
[----:B------:R-:W-:-:S04]  /*6e80*/  MOV R5, 0x0 ;  /* 0x0000000000057802 */ /* 0x000fc80000000f00 */
[----:B------:R-:W-:Y:S05]  /*6e90*/  RET.REL.NODEC R4 `(_ZN7cutlass13device_kernelINS_4gemm6kernel13GemmUniversalIN4cute5tupleIJiiiiEEENS1_10collective13CollectiveMmaINS1_35MainloopSm100TmaUmmaWarpSpecializedILi3ELi2ELi4ENS5_IJNS4_1CILi1EEENSA_ILi2EEESB_EEEEENS5_IJNSA_ILi64EEESF_NSA_ILi32EEEEEEaNS5_IJlSB_lEEEaSI_NS4_8TiledMMAINS4_8MMA_AtomIJNS4_15SM100_MMA_S8_SSIaaiLi64ELi64ELNS4_4UMMA5MajorE0ELSN_0ELNSM_8SaturateE0EEEEEENS4_6LayoutINS5_IJSB_SB_SB_EEENS5_IJNSA_ILi0EEEST_ST_EEEEENS5_IJNS4_10UnderscoreESW_SW_EEEEENS4_23SM90_TMA_LOAD_MULTICASTENS4_14ComposedLayoutINS4_7SwizzleILi1ELi4ELi3EEENS4_18smem_ptr_flag_bitsILi8EEENSR_INS5_IJNSA_ILi8EEESG_EEENS5_IJSG_SB_EEEEEEEvNS4_8identityENS4_13SM90_TMA_LOADES19_vS1A_EENS_8epilogue10collective18CollectiveEpilogueINS1D_23Sm100TmaWarpSpecializedILi1ELi1ELi32ELb0ELb0EEEJSH_NS5_IJNSR_ISF_SB_EES1I_EEEaSI_aSI_NS1D_6fusion15FusionCallbacksIS1H_NS1K_17LinearCombinationIaiaiLNS_15FloatRoundStyleE2EEESH_S1J_JEEENS4_5SM1004TMEM4LOAD26SM100_TMEM_LOAD_16dp32b32xES1B_NS10_INS11_ILi2ELi4ELi3EEES14_NSR_INS5_IJS15_SF_EEENS5_IJSF_SB_EEEEEEENS4_39AutoVectorizingCopyWithAssumedAlignmentILi128EEENS4_14SM90_TMA_STOREES1Y_S20_S20_EEEvvEEEEvNT_6ParamsE) ;  /* 0xffffff9004587950 */ /* 0x000fea0003c3ffff */
        .weak           $__internal_2_$__cuda_sm10x_tcgen05_guardrail_trap_unallocated_columns_being_dealloced
        .type           $__internal_2_$__cuda_sm10x_tcgen05_guardrail_trap_unallocated_columns_being_dealloced,@function
        .size           $__internal_2_$__cuda_sm10x_tcgen05_guardrail_trap_unallocated_columns_being_dealloced,(.L_x_132 - $__internal_2_$__cuda_sm10x_tcgen05_guardrail_trap_unallocated_columns_being_dealloced)
$__internal_2_$__cuda_sm10x_tcgen05_guardrail_trap_unallocated_columns_being_dealloced:
[----:B------:R-:W-:Y:S05]  /*6ea0*/  BPT.TRAP 0x1 ;  /* 0x000000040000795c */ /* 0x000fea0000300000 */
[----:B------:R-:W-:-:S04]  /*6eb0*/  HFMA2 R3, -RZ, RZ, 0, 0 ;  /* 0x00000000ff037431 */ /* 0x000fc800000001ff */
[----:B------:R-:W-:Y:S05]  /*6ec0*/  RET.REL.NODEC R2 `(_ZN7cutlass13device_kernelINS_4gemm6kernel13GemmUniversalIN4cute5tupleIJiiiiEEENS1_10collective13CollectiveMmaINS1_35MainloopSm100TmaUmmaWarpSpecializedILi3ELi2ELi4ENS5_IJNS4_1CILi1EEENSA_ILi2EEESB_EEEEENS5_IJNSA_ILi64EEESF_NSA_ILi32EEEEEEaNS5_IJlSB_lEEEaSI_NS4_8TiledMMAINS4_8MMA_AtomIJNS4_15SM100_MMA_S8_SSIaaiLi64ELi64ELNS4_4UMMA5MajorE0ELSN_0ELNSM_8SaturateE0EEEEEENS4_6LayoutINS5_IJSB_SB_SB_EEENS5_IJNSA_ILi0EEEST_ST_EEEEENS5_IJNS4_10UnderscoreESW_SW_EEEEENS4_23SM90_TMA_LOAD_MULTICASTENS4_14ComposedLayoutINS4_7SwizzleILi1ELi4ELi3EEENS4_18smem_ptr_flag_bitsILi8EEENSR_INS5_IJNSA_ILi8EEESG_EEENS5_IJSG_SB_EEEEEEEvNS4_8identityENS4_13SM90_TMA_LOADES19_vS1A_EENS_8epilogue10collective18CollectiveEpilogueINS1D_23Sm100TmaWarpSpecializedILi1ELi1ELi32ELb0ELb0EEEJSH_NS5_IJNSR_ISF_SB_EES1I_EEEaSI_aSI_NS1D_6fusion15FusionCallbacksIS1H_NS1K_17LinearCombinationIaiaiLNS_15FloatRoundStyleE2EEESH_S1J_JEEENS4_5SM1004TMEM4LOAD26SM100_TMEM_LOAD_16dp32b32xES1B_NS10_INS11_ILi2ELi4ELi3EEES14_NSR_INS5_IJS15_SF_EEENS5_IJSF_SB_EEEEEEENS4_39AutoVectorizingCopyWithAssumedAlignmentILi128EEENS4_14SM90_TMA_STOREES1Y_S20_S20_EEEvvEEEEvNT_6ParamsE) ;  /* 0xffffff90024c7950 */ /* 0x000fea0003c3ffff */
.L_x_131:
[----:B------:R-:W-:-:S00]  /*6ed0*/  BRA `(.L_x_131) ;  /* 0xfffffffc00fc7947 */ /* 0x000fc0000383ffff */
[----:B------:R-:W-:-:S00]  /*6ee0*/  NOP ;  /* 0x0000000000007918 */ /* 0x000fc00000000000 */
        /* <DEDUP_REMOVED lines=9> */
.L_x_132:


//--------------------- .nv.global.init           --------------------------
	.section	.nv.global.init,"aw",@progbits
.nv.global.init:
	.type		$str$27,@object
	.size		$str$27,($str$28 - $str$27)
$str$27:
        /*0000*/ 	.byte	0x28, 0x61, 0x64, 0x64, 0x72, 0x65, 0x73, 0x73, 0x20, 0x26, 0x20, 0x6d, 0x61, 0x73, 0x6b, 0x29
        /*0010*/ 	.byte	0x20, 0x3d, 0x3d, 0x20, 0x30, 0x00
	.type		$str$28,@object
	.size		$str$28,($str$26 - $str$28)
$str$28:
        /*0016*/ 	.byte	0x2f, 0x74, 0x6d, 0x70, 0x2f, 0x63, 0x75, 0x74, 0x6c, 0x61, 0x73, 0x73, 0x5f, 0x73, 0x77, 0x65
        /*0026*/ 	.byte	0x65, 0x70, 0x5f, 0x73, 0x72, 0x63, 0x2f, 0x69, 0x6e, 0x63, 0x6c, 0x75, 0x64, 0x65, 0x2f, 0x63
        /*0036*/ 	.byte	0x75, 0x74, 0x65, 0x2f, 0x70, 0x6f, 0x69, 0x6e, 0x74, 0x65, 0x72, 0x5f, 0x66, 0x6c, 0x61, 0x67
        /*0046*/ 	.byte	0x67, 0x65, 0x64, 0x2e, 0x68, 0x70, 0x70, 0x00
	.type		$str$26,@object
	.size		$str$26,($str$25 - $str$26)
$str$26:
        /*004e*/ 	.byte	0x2f, 0x74, 0x6d, 0x70, 0x2f, 0x63, 0x75, 0x74, 0x6c, 0x61, 0x73, 0x73, 0x5f, 0x73, 0x77, 0x65
        /*005e*/ 	.byte	0x65, 0x70, 0x5f, 0x73, 0x72, 0x63, 0x2f, 0x69, 0x6e, 0x63, 0x6c, 0x75, 0x64, 0x65, 0x2f, 0x63
        /*006e*/ 	.byte	0x75, 0x74, 0x65, 0x2f, 0x61, 0x74, 0x6f, 0x6d, 0x2f, 0x63, 0x6f, 0x70, 0x79, 0x5f, 0x74, 0x72
        /*007e*/ 	.byte	0x61, 0x69, 0x74, 0x73, 0x5f, 0x73, 0x6d, 0x31, 0x30, 0x30, 0x2e, 0x68, 0x70, 0x70, 0x00
	.type		$str$25,@object
	.size		$str$25,(__unnamed_1 - $str$25)
$str$25:
        /*008d*/ 	.byte	0x28, 0x28, 0x75, 0x69, 0x6e, 0x74, 0x33, 0x32, 0x5f, 0x74, 0x28, 0x74, 0x68, 0x72, 0x65, 0x61
        /*009d*/ 	.byte	0x64, 0x49, 0x64, 0x78, 0x2e, 0x78, 0x29, 0x20, 0x2f, 0x20, 0x33, 0x32, 0x29, 0x20, 0x25, 0x20
        /*00ad*/ 	.byte	0x34, 0x29, 0x20, 0x3d, 0x3d, 0x20, 0x28, 0x28, 0x28, 0x74, 0x6d, 0x65, 0x6d, 0x5f, 0x61, 0x64
        /*00bd*/ 	.byte	0x64, 0x72, 0x20, 0x3e, 0x3e, 0x20, 0x31, 0x36, 0x29, 0x20, 0x2f, 0x20, 0x33, 0x32, 0x29, 0x20
        /*00cd*/ 	.byte	0x25, 0x20, 0x34, 0x29, 0x00
	.type		__unnamed_1,@object
	.size		__unnamed_1,(__unnamed_2 - __unnamed_1)
__unnamed_1:
        /*00d2*/ 	.byte	0x61, 0x75, 0x74, 0x6f, 0x20, 0x63, 0x75, 0x74, 0x65, 0x3a, 0x3a, 0x61, 0x73, 0x5f, 0x70, 0x6f
        /* <DEDUP_REMOVED lines=24> */
        /*0262*/ 	.byte	0x00
	.type		__unnamed_2,@object
	.size		__unnamed_2,(.L_2 - __unnamed_2)
__unnamed_2:
        /* <DEDUP_REMOVED lines=41> */
.L_2:


//--------------------- .nv.shared._ZN7cutlass13device_kernelINS_4gemm6kernel13GemmUniversalIN4cute5tupleIJiiiiEEENS1_10collective13CollectiveMmaINS1_35MainloopSm100TmaUmmaWarpSpecializedILi3ELi2ELi4ENS5_IJNS4_1CILi1EEENSA_ILi2EEESB_EEEEENS5_IJNSA_ILi64EEESF_NSA_ILi32EEEEEEaNS5_IJlSB_lEEEaSI_NS4_8TiledMMAINS4_8MMA_AtomIJNS4_15SM100_MMA_S8_SSIaaiLi64ELi64ELNS4_4UMMA5MajorE0ELSN_0ELNSM_8SaturateE0EEEEEENS4_6LayoutINS5_IJSB_SB_SB_EEENS5_IJNSA_ILi0EEEST_ST_EEEEENS5_IJNS4_10UnderscoreESW_SW_EEEEENS4_23SM90_TMA_LOAD_MULTICASTENS4_14ComposedLayoutINS4_7SwizzleILi1ELi4ELi3EEENS4_18smem_ptr_flag_bitsILi8EEENSR_INS5_IJNSA_ILi8EEESG_EEENS5_IJSG_SB_EEEEEEEvNS4_8identityENS4_13SM90_TMA_LOADES19_vS1A_EENS_8epilogue10collective18CollectiveEpilogueINS1D_23Sm100TmaWarpSpecializedILi1ELi1ELi32ELb0ELb0EEEJSH_NS5_IJNSR_ISF_SB_EES1I_EEEaSI_aSI_NS1D_6fusion15FusionCallbacksIS1H_NS1K_17LinearCombinationIaiaiLNS_15FloatRoundStyleE2EEESH_S1J_JEEENS4_5SM1004TMEM4LOAD26SM100_TMEM_LOAD_16dp32b32xES1B_NS10_INS11_ILi2ELi4ELi3EEES14_NSR_INS5_IJS15_SF_EEENS5_IJSF_SB_EEEEEEENS4_39AutoVectorizingCopyWithAssumedAlignmentILi128EEENS4_14SM90_TMA_STOREES1Y_S20_S20_EEEvvEEEEvNT_6ParamsE --------------------------
	.section	.nv.shared._ZN7cutlass13device_kernelINS_4gemm6kernel13GemmUniversalIN4cute5tupleIJiiiiEEENS1_10collective13CollectiveMmaINS1_35MainloopSm100TmaUmmaWarpSpecializedILi3ELi2ELi4ENS5_IJNS4_1CILi1EEENSA_ILi2EEESB_EEEEENS5_IJNSA_ILi64EEESF_NSA_ILi32EEEEEEaNS5_IJlSB_lEEEaSI_NS4_8TiledMMAINS4_8MMA_AtomIJNS4_15SM100_MMA_S8_SSIaaiLi64ELi64ELNS4_4UMMA5MajorE0ELSN_0ELNSM_8SaturateE0EEEEEENS4_6LayoutINS5_IJSB_SB_SB_EEENS5_IJNSA_ILi0EEEST_ST_EEEEENS5_IJNS4_10UnderscoreESW_SW_EEEEENS4_23SM90_TMA_LOAD_MULTICASTENS4_14ComposedLayoutINS4_7SwizzleILi1ELi4ELi3EEENS4_18smem_ptr_flag_bitsILi8EEENSR_INS5_IJNSA_ILi8EEESG_EEENS5_IJSG_SB_EEEEEEEvNS4_8identityENS4_13SM90_TMA_LOADES19_vS1A_EENS_8epilogue10collective18CollectiveEpilogueINS1D_23Sm100TmaWarpSpecializedILi1ELi1ELi32ELb0ELb0EEEJSH_NS5_IJNSR_ISF_SB_EES1I_EEEaSI_aSI_NS1D_6fusion15FusionCallbacksIS1H_NS1K_17LinearCombinationIaiaiLNS_15FloatRoundStyleE2EEESH_S1J_JEEENS4_5SM1004TMEM4LOAD26SM100_TMEM_LOAD_16dp32b32xES1B_NS10_INS11_ILi2ELi4ELi3EEES14_NSR_INS5_IJS15_SF_EEENS5_IJSF_SB_EEEEEEENS4_39AutoVectorizingCopyWithAssumedAlignmentILi128EEENS4_14SM90_TMA_STOREES1Y_S20_S20_EEEvvEEEEvNT_6ParamsE,"aw",@nobits
	.sectionflags	@""
	.align	16
	.zero		1024


//--------------------- .nv.shared.reserved.0     --------------------------
	.section	.nv.shared.reserved.0,"aw",@nobits
	.weak		__nv_reservedSMEM_offset_0_alias
	.size		__nv_reservedSMEM_offset_0_alias, 0, 64
	.other		__nv_reservedSMEM_offset_0_alias,@"STO_CUDA_RESERVED_SHARED STV_DEFAULT"
__nv_reservedSMEM_offset_0_alias:
	.zero		0
.nv.shared.reserved.0:
	.zero		64
	.weak		__nv_reservedSMEM_tcgen05_partition
	.type		__nv_reservedSMEM_tcgen05_partition,@object
	.size		__nv_reservedSMEM_tcgen05_partition,(.L_0 - __nv_reservedSMEM_tcgen05_partition)
__nv_reservedSMEM_tcgen05_partition:
	.zero		32
.L_0:


//--------------------- .nv.global                --------------------------
	.section	.nv.global,"aw",@nobits
.nv.global:
	.type		_ZN39_INTERNAL_6bf65c53_4_k_cu_7fd0f742_93624cute1_E,@object
	.size		_ZN39_INTERNAL_6bf65c53_4_k_cu_7fd0f742_93624cute1_E,(_ZN39_INTERNAL_6bf65c53_4_k_cu_7fd0f742_93624cuda3std3__45__cpo6cbeginE - _ZN39_INTERNAL_6bf65c53_4_k_cu_7fd0f742_93624cute1_E)
_ZN39_INTERNAL_6bf65c53_4_k_cu_7fd0f742_93624cute1_E:
	.zero		1
	.type		_ZN39_INTERNAL_6bf65c53_4_k_cu_7fd0f742_93624cuda3std3__45__cpo6cbeginE,@object
	.size		_ZN39_INTERNAL_6bf65c53_4_k_cu_7fd0f742_93624cuda3std3__45__cpo6cbeginE,(_ZN39_INTERNAL_6bf65c53_4_k_cu_7fd0f742_93624cuda3std3__48in_placeE - _ZN39_INTERNAL_6bf65c53_4_k_cu_7fd0f742_93624cuda3std3__45__cpo6cbeginE)
_ZN39_INTERNAL_6bf65c53_4_k_cu_7fd0f742_93624cuda3std3__45__cpo6cbeginE:
	.zero		1
	.type		_ZN39_INTERNAL_6bf65c53_4_k_cu_7fd0f742_93624cuda3std3__48in_placeE,@object
	.size		_ZN39_INTERNAL_6bf65c53_4_k_cu_7fd0f742_93624cuda3std3__48in_placeE,(_ZN39_INTERNAL_6bf65c53_4_k_cu_7fd0f742_93624cuda3std6ranges3__45__cpo9iter_moveE - _ZN39_INTERNAL_6bf65c53_4_k_cu_7fd0f742_93624cuda3std3__48in_placeE)
_ZN39_INTERNAL_6bf65c53_4_k_cu_7fd0f742_93624cuda3std3__48in_placeE:
	.zero		1
	.type		_ZN39_INTERNAL_6bf65c53_4_k_cu_7fd0f742_93624cuda3std6ranges3__45__cpo9iter_moveE,@object
	.size		_ZN39_INTERNAL_6bf65c53_4_k_cu_7fd0f742_93624cuda3std6ranges3__45__cpo9iter_moveE,(_ZN39_INTERNAL_6bf65c53_4_k_cu_7fd0f742_93624cuda3std3__45__cpo5beginE - _ZN39_INTERNAL_6bf65c53_4_k_cu_7fd0f742_93624cuda3std6ranges3__45__cpo9iter_moveE)
_ZN39_INTERNAL_6bf65c53_4_k_cu_7fd0f742_93624cuda3std6ranges3__45__cpo9iter_moveE:
	.zero		1
	.type		_ZN39_INTERNAL_6bf65c53_4_k_cu_7fd0f742_93624cuda3std3__45__cpo5beginE,@object
	.size		_ZN39_INTERNAL_6bf65c53_4_k_cu_7fd0f742_93624cuda3std3__45__cpo5beginE,(_ZN39_INTERNAL_6bf65c53_4_k_cu_7fd0f742_93624cuda3std3__441_GLOBAL__N__6bf65c53_4_k_cu_7fd0f742_93626ignoreE - _ZN39_INTERNAL_6bf65c53_4_k_cu_7fd0f742_93624cuda3std3__45__cpo5beginE)
_ZN39_INTERNAL_6bf65c53_4_k_cu_7fd0f742_93624cuda3std3__45__cpo5beginE:
	.zero		1
	.type		_ZN39_INTERNAL_6bf65c53_4_k_cu_7fd0f742_93624cuda3std3__441_GLOBAL__N__6bf65c53_4_k_cu_7fd0f742_93626ignoreE,@object
	.size		_ZN39_INTERNAL_6bf65c53_4_k_cu_7fd0f742_93624cuda3std3__441_GLOBAL__N__6bf65c53_4_k_cu_7fd0f742_93626ignoreE,(_ZN39_INTERNAL_6bf65c53_4_k_cu_7fd0f742_93624cute7productE - _ZN39_INTERNAL_6bf65c53_4_k_cu_7fd0f742_93624cuda3std3__441_GLOBAL__N__6bf65c53_4_k_cu_7fd0f742_93626ignoreE)
_ZN39_INTERNAL_6bf65c53_4_k_cu_7fd0f742_93624cuda3std3__441_GLOBAL__N__6bf65c53_4_k_cu_7fd0f742_93626ignoreE:
	.zero		1
	.type		_ZN39_INTERNAL_6bf65c53_4_k_cu_7fd0f742_93624cute7productE,@object
	.size		_ZN39_INTERNAL_6bf65c53_4_k_cu_7fd0f742_93624cute7productE,(_ZN39_INTERNAL_6bf65c53_4_k_cu_7fd0f742_93624cuda3std3__45__cpo3endE - _ZN39_INTERNAL_6bf65c53_4_k_cu_7fd0f742_93624cute7productE)
_ZN39_INTERNAL_6bf65c53_4_k_cu_7fd0f742_93624cute7productE:
	.zero		1
	.type		_ZN39_INTERNAL_6bf65c53_4_k_cu_7fd0f742_93624cuda3std3__45__cpo3endE,@object
	.size		_ZN39_INTERNAL_6bf65c53_4_k_cu_7fd0f742_93624cuda3std3__45__cpo3endE,(_ZN39_INTERNAL_6bf65c53_4_k_cu_7fd0f742_93624cuda3std3__419piecewise_constructE - _ZN39_INTERNAL_6bf65c53_4_k_cu_7fd0f742_93624cuda3std3__45__cpo3endE)
_ZN39_INTERNAL_6bf65c53_4_k_cu_7fd0f742_93624cuda3std3__45__cpo3endE:
	.zero		1
	.type		_ZN39_INTERNAL_6bf65c53_4_k_cu_7fd0f742_93624cuda3std3__419piecewise_constructE,@object
	.size		_ZN39_INTERNAL_6bf65c53_4_k_cu_7fd0f742_93624cuda3std3__419piecewise_constructE,(_ZN39_INTERNAL_6bf65c53_4_k_cu_7fd0f742_93624cuda3std3__45__cpo4cendE - _ZN39_INTERNAL_6bf65c53_4_k_cu_7fd0f742_93624cuda3std3__419piecewise_constructE)
_ZN39_INTERNAL_6bf65c53_4_k_cu_7fd0f742_93624cuda3std3__419piecewise_constructE:
	.zero		1
	.type		_ZN39_INTERNAL_6bf65c53_4_k_cu_7fd0f742_93624cuda3std3__45__cpo4cendE,@object
	.size		_ZN39_INTERNAL_6bf65c53_4_k_cu_7fd0f742_93624cuda3std3__45__cpo4cendE,(_ZN39_INTERNAL_6bf65c53_4_k_cu_7fd0f742_93624cuda3std6ranges3__45__cpo4swapE - _ZN39_INTERNAL_6bf65c53_4_k_cu_7fd0f742_93624cuda3std3__45__cpo4cendE)
_ZN39_INTERNAL_6bf65c53_4_k_cu_7fd0f742_93624cuda3std3__45__cpo4cendE:
	.zero		1
	.type		_ZN39_INTERNAL_6bf65c53_4_k_cu_7fd0f742_93624cuda3std6ranges3__45__cpo4swapE,@object
	.size		_ZN39_INTERNAL_6bf65c53_4_k_cu_7fd0f742_93624cuda3std6ranges3__45__cpo4swapE,(.L_10 - _ZN39_INTERNAL_6bf65c53_4_k_cu_7fd0f742_93624cuda3std6ranges3__45__cpo4swapE)
_ZN39_INTERNAL_6bf65c53_4_k_cu_7fd0f742_93624cuda3std6ranges3__45__cpo4swapE:
	.zero		1
.L_10:


//--------------------- .nv.constant0._ZN7cutlass13device_kernelINS_4gemm6kernel13GemmUniversalIN4cute5tupleIJiiiiEEENS1_10collective13CollectiveMmaINS1_35MainloopSm100TmaUmmaWarpSpecializedILi3ELi2ELi4ENS5_IJNS4_1CILi1EEENSA_ILi2EEESB_EEEEENS5_IJNSA_ILi64EEESF_NSA_ILi32EEEEEEaNS5_IJlSB_lEEEaSI_NS4_8TiledMMAINS4_8MMA_AtomIJNS4_15SM100_MMA_S8_SSIaaiLi64ELi64ELNS4_4UMMA5MajorE0ELSN_0ELNSM_8SaturateE0EEEEEENS4_6LayoutINS5_IJSB_SB_SB_EEENS5_IJNSA_ILi0EEEST_ST_EEEEENS5_IJNS4_10UnderscoreESW_SW_EEEEENS4_23SM90_TMA_LOAD_MULTICASTENS4_14ComposedLayoutINS4_7SwizzleILi1ELi4ELi3EEENS4_18smem_ptr_flag_bitsILi8EEENSR_INS5_IJNSA_ILi8EEESG_EEENS5_IJSG_SB_EEEEEEEvNS4_8identityENS4_13SM90_TMA_LOADES19_vS1A_EENS_8epilogue10collective18CollectiveEpilogueINS1D_23Sm100TmaWarpSpecializedILi1ELi1ELi32ELb0ELb0EEEJSH_NS5_IJNSR_ISF_SB_EES1I_EEEaSI_aSI_NS1D_6fusion15FusionCallbacksIS1H_NS1K_17LinearCombinationIaiaiLNS_15FloatRoundStyleE2EEESH_S1J_JEEENS4_5SM1004TMEM4LOAD26SM100_TMEM_LOAD_16dp32b32xES1B_NS10_INS11_ILi2ELi4ELi3EEES14_NSR_INS5_IJS15_SF_EEENS5_IJSF_SB_EEEEEEENS4_39AutoVectorizingCopyWithAssumedAlignmentILi128EEENS4_14SM90_TMA_STOREES1Y_S20_S20_EEEvvEEEEvNT_6ParamsE --------------------------
	.section	.nv.constant0._ZN7cutlass13device_kernelINS_4gemm6kernel13GemmUniversalIN4cute5tupleIJiiiiEEENS1_10collective13CollectiveMmaINS1_35MainloopSm100TmaUmmaWarpSpecializedILi3ELi2ELi4ENS5_IJNS4_1CILi1EEENSA_ILi2EEESB_EEEEENS5_IJNSA_ILi64EEESF_NSA_ILi32EEEEEEaNS5_IJlSB_lEEEaSI_NS4_8TiledMMAINS4_8MMA_AtomIJNS4_15SM100_MMA_S8_SSIaaiLi64ELi64ELNS4_4UMMA5MajorE0ELSN_0ELNSM_8SaturateE0EEEEEENS4_6LayoutINS5_IJSB_SB_SB_EEENS5_IJNSA_ILi0EEEST_ST_EEEEENS5_IJNS4_10UnderscoreESW_SW_EEEEENS4_23SM90_TMA_LOAD_MULTICASTENS4_14ComposedLayoutINS4_7SwizzleILi1ELi4ELi3EEENS4_18smem_ptr_flag_bitsILi8EEENSR_INS5_IJNSA_ILi8EEESG_EEENS5_IJSG_SB_EEEEEEEvNS4_8identityENS4_13SM90_TMA_LOADES19_vS1A_EENS_8epilogue10collective18CollectiveEpilogueINS1D_23Sm100TmaWarpSpecializedILi1ELi1ELi32ELb0ELb0EEEJSH_NS5_IJNSR_ISF_SB_EES1I_EEEaSI_aSI_NS1D_6fusion15FusionCallbacksIS1H_NS1K_17LinearCombinationIaiaiLNS_15FloatRoundStyleE2EEESH_S1J_JEEENS4_5SM1004TMEM4LOAD26SM100_TMEM_LOAD_16dp32b32xES1B_NS10_INS11_ILi2ELi4ELi3EEES14_NSR_INS5_IJS15_SF_EEENS5_IJSF_SB_EEEEEEENS4_39AutoVectorizingCopyWithAssumedAlignmentILi128EEENS4_14SM90_TMA_STOREES1Y_S20_S20_EEEvvEEEEvNT_6ParamsE,"a",@progbits
	.sectionflags	@""
	.align	4
.nv.constant0._ZN7cutlass13device_kernelINS_4gemm6kernel13GemmUniversalIN4cute5tupleIJiiiiEEENS1_10collective13CollectiveMmaINS1_35MainloopSm100TmaUmmaWarpSpecializedILi3ELi2ELi4ENS5_IJNS4_1CILi1EEENSA_ILi2EEESB_EEEEENS5_IJNSA_ILi64EEESF_NSA_ILi32EEEEEEaNS5_IJlSB_lEEEaSI_NS4_8TiledMMAINS4_8MMA_AtomIJNS4_15SM100_MMA_S8_SSIaaiLi64ELi64ELNS4_4UMMA5MajorE0ELSN_0ELNSM_8SaturateE0EEEEEENS4_6LayoutINS5_IJSB_SB_SB_EEENS5_IJNSA_ILi0EEEST_ST_EEEEENS5_IJNS4_10UnderscoreESW_SW_EEEEENS4_23SM90_TMA_LOAD_MULTICASTENS4_14ComposedLayoutINS4_7SwizzleILi1ELi4ELi3EEENS4_18smem_ptr_flag_bitsILi8EEENSR_INS5_IJNSA_ILi8EEESG_EEENS5_IJSG_SB_EEEEEEEvNS4_8identityENS4_13SM90_TMA_LOADES19_vS1A_EENS_8epilogue10collective18CollectiveEpilogueINS1D_23Sm100TmaWarpSpecializedILi1ELi1ELi32ELb0ELb0EEEJSH_NS5_IJNSR_ISF_SB_EES1I_EEEaSI_aSI_NS1D_6fusion15FusionCallbacksIS1H_NS1K_17LinearCombinationIaiaiLNS_15FloatRoundStyleE2EEESH_S1J_JEEENS4_5SM1004TMEM4LOAD26SM100_TMEM_LOAD_16dp32b32xES1B_NS10_INS11_ILi2ELi4ELi3EEES14_NSR_INS5_IJS15_SF_EEENS5_IJSF_SB_EEEEEEENS4_39AutoVectorizingCopyWithAssumedAlignmentILi128EEENS4_14SM90_TMA_STOREES1Y_S20_S20_EEEvvEEEEvNT_6ParamsE:
	.zero		2944


//--------------------- SYMBOLS --------------------------

	.type		.nv.reservedSmem.offset0,@object
	.size		.nv.reservedSmem.offset0,0x4
	.type		.nv.reservedSmem.cap,@object
	.size		.nv.reservedSmem.cap,0x4
	.type		__assertfail,@function
